//
// Generated by NVIDIA NVVM Compiler
//
// Compiler Build ID: CL-36424714
// Cuda compilation tools, release 13.0, V13.0.88
// Based on NVVM 20.0.0
//

.version 9.0
.target sm_100
.address_size 64

	// .globl	_Z22flash_attention_kernelP13__nv_bfloat16S0_S0_S0_ii
// _ZZ22flash_attention_kernelP13__nv_bfloat16S0_S0_S0_iiE7sQ_full has been demoted
// _ZZ22flash_attention_kernelP13__nv_bfloat16S0_S0_S0_iiE2sK has been demoted
// _ZZ22flash_attention_kernelP13__nv_bfloat16S0_S0_S0_iiE2sV has been demoted
// _ZZ22flash_attention_kernelP13__nv_bfloat16S0_S0_S0_iiE9s_O_accum has been demoted
// _ZZ42flash_attention_kernel_baseline_shared_memP13__nv_bfloat16S0_S0_S0_iiE7sQ_full has been demoted
// _ZZ42flash_attention_kernel_baseline_shared_memP13__nv_bfloat16S0_S0_S0_iiE2sK has been demoted
// _ZZ42flash_attention_kernel_baseline_shared_memP13__nv_bfloat16S0_S0_S0_iiE2sV has been demoted
// _ZZ42flash_attention_kernel_baseline_shared_memP13__nv_bfloat16S0_S0_S0_iiE7sS_tile has been demoted
// _ZZ42flash_attention_kernel_baseline_shared_memP13__nv_bfloat16S0_S0_S0_iiE11row_m_stats has been demoted
// _ZZ42flash_attention_kernel_baseline_shared_memP13__nv_bfloat16S0_S0_S0_iiE11row_l_stats has been demoted
// _ZZ42flash_attention_kernel_baseline_shared_memP13__nv_bfloat16S0_S0_S0_iiE9s_O_accum has been demoted

.visible .entry _Z22flash_attention_kernelP13__nv_bfloat16S0_S0_S0_ii(
	.param .u64 .ptr .align 1 _Z22flash_attention_kernelP13__nv_bfloat16S0_S0_S0_ii_param_0,
	.param .u64 .ptr .align 1 _Z22flash_attention_kernelP13__nv_bfloat16S0_S0_S0_ii_param_1,
	.param .u64 .ptr .align 1 _Z22flash_attention_kernelP13__nv_bfloat16S0_S0_S0_ii_param_2,
	.param .u64 .ptr .align 1 _Z22flash_attention_kernelP13__nv_bfloat16S0_S0_S0_ii_param_3,
	.param .u32 _Z22flash_attention_kernelP13__nv_bfloat16S0_S0_S0_ii_param_4,
	.param .u32 _Z22flash_attention_kernelP13__nv_bfloat16S0_S0_S0_ii_param_5
)
{
	.reg .pred 	%p<49>;
	.reg .b16 	%rs<89>;
	.reg .b32 	%r<363>;
	.reg .b32 	%f<336>;
	.reg .b64 	%rd<109>;
	// demoted variable
	.shared .align 2 .b8 _ZZ22flash_attention_kernelP13__nv_bfloat16S0_S0_S0_iiE7sQ_full[16640];
	// demoted variable
	.shared .align 2 .b8 _ZZ22flash_attention_kernelP13__nv_bfloat16S0_S0_S0_iiE2sK[1024];
	// demoted variable
	.shared .align 2 .b8 _ZZ22flash_attention_kernelP13__nv_bfloat16S0_S0_S0_iiE2sV[512];
	// demoted variable
	.shared .align 4 .b8 _ZZ22flash_attention_kernelP13__nv_bfloat16S0_S0_S0_iiE9s_O_accum[1024];
	ld.param.u64 	%rd8, [_Z22flash_attention_kernelP13__nv_bfloat16S0_S0_S0_ii_param_0];
	ld.param.u64 	%rd9, [_Z22flash_attention_kernelP13__nv_bfloat16S0_S0_S0_ii_param_1];
	ld.param.u64 	%rd10, [_Z22flash_attention_kernelP13__nv_bfloat16S0_S0_S0_ii_param_2];
	ld.param.u64 	%rd7, [_Z22flash_attention_kernelP13__nv_bfloat16S0_S0_S0_ii_param_3];
	ld.param.u32 	%r73, [_Z22flash_attention_kernelP13__nv_bfloat16S0_S0_S0_ii_param_4];
	ld.param.u32 	%r72, [_Z22flash_attention_kernelP13__nv_bfloat16S0_S0_S0_ii_param_5];
	cvta.to.global.u64 	%rd1, %rd8;
	cvta.to.global.u64 	%rd2, %rd9;
	cvta.to.global.u64 	%rd3, %rd10;
	mov.u32 	%r74, %ctaid.x;
	shl.b32 	%r1, %r74, 4;
	setp.ge.u32 	%p1, %r1, %r72;
	mov.u32 	%r75, %ctaid.y;
	shl.b32 	%r2, %r75, 4;
	setp.ge.u32 	%p2, %r2, %r73;
	or.pred  	%p3, %p1, %p2;
	@%p3 bra 	$L__BB0_51;
	mov.b32 	%r351, 0;
	mov.u32 	%r3, %tid.x;
$L__BB0_2:
	shl.b32 	%r78, %r351, 5;
	add.s32 	%r5, %r78, %r3;
	setp.gt.u32 	%p4, %r5, 8191;
	@%p4 bra 	$L__BB0_4;
	shr.u32 	%r79, %r5, 9;
	and.b32  	%r80, %r5, 511;
	mov.u32 	%r81, _ZZ22flash_attention_kernelP13__nv_bfloat16S0_S0_S0_iiE7sQ_full;
	mad.lo.s32 	%r82, %r79, 1040, %r81;
	shl.b32 	%r83, %r5, 1;
	and.b32  	%r84, %r83, 1022;
	add.s32 	%r85, %r82, %r84;
	add.s32 	%r86, %r2, %r79;
	mad.lo.s32 	%r87, %r86, %r72, %r80;
	mul.wide.u32 	%rd11, %r87, 2;
	add.s64 	%rd12, %rd1, %rd11;
	ld.global.u16 	%rs33, [%rd12];
	st.shared.u16 	[%r85], %rs33;
$L__BB0_4:
	setp.gt.u32 	%p5, %r5, 8159;
	@%p5 bra 	$L__BB0_6;
	add.s32 	%r88, %r5, 32;
	shr.u32 	%r89, %r88, 9;
	and.b32  	%r90, %r88, 511;
	mov.u32 	%r91, _ZZ22flash_attention_kernelP13__nv_bfloat16S0_S0_S0_iiE7sQ_full;
	mad.lo.s32 	%r92, %r89, 1040, %r91;
	shl.b32 	%r93, %r88, 1;
	and.b32  	%r94, %r93, 1022;
	add.s32 	%r95, %r92, %r94;
	add.s32 	%r96, %r2, %r89;
	mad.lo.s32 	%r97, %r96, %r72, %r90;
	mul.wide.u32 	%rd13, %r97, 2;
	add.s64 	%rd14, %rd1, %rd13;
	ld.global.u16 	%rs34, [%rd14];
	st.shared.u16 	[%r95], %rs34;
$L__BB0_6:
	setp.gt.u32 	%p6, %r5, 8127;
	@%p6 bra 	$L__BB0_8;
	add.s32 	%r98, %r5, 64;
	shr.u32 	%r99, %r98, 9;
	and.b32  	%r100, %r98, 511;
	mov.u32 	%r101, _ZZ22flash_attention_kernelP13__nv_bfloat16S0_S0_S0_iiE7sQ_full;
	mad.lo.s32 	%r102, %r99, 1040, %r101;
	shl.b32 	%r103, %r98, 1;
	and.b32  	%r104, %r103, 1022;
	add.s32 	%r105, %r102, %r104;
	add.s32 	%r106, %r2, %r99;
	mad.lo.s32 	%r107, %r106, %r72, %r100;
	mul.wide.u32 	%rd15, %r107, 2;
	add.s64 	%rd16, %rd1, %rd15;
	ld.global.u16 	%rs35, [%rd16];
	st.shared.u16 	[%r105], %rs35;
$L__BB0_8:
	setp.gt.u32 	%p7, %r5, 8095;
	@%p7 bra 	$L__BB0_10;
	add.s32 	%r108, %r5, 96;
	shr.u32 	%r109, %r108, 9;
	and.b32  	%r110, %r108, 511;
	mov.u32 	%r111, _ZZ22flash_attention_kernelP13__nv_bfloat16S0_S0_S0_iiE7sQ_full;
	mad.lo.s32 	%r112, %r109, 1040, %r111;
	shl.b32 	%r113, %r108, 1;
	and.b32  	%r114, %r113, 1022;
	add.s32 	%r115, %r112, %r114;
	add.s32 	%r116, %r2, %r109;
	mad.lo.s32 	%r117, %r116, %r72, %r110;
	mul.wide.u32 	%rd17, %r117, 2;
	add.s64 	%rd18, %rd1, %rd17;
	ld.global.u16 	%rs36, [%rd18];
	st.shared.u16 	[%r115], %rs36;
$L__BB0_10:
	setp.gt.u32 	%p8, %r5, 8063;
	@%p8 bra 	$L__BB0_12;
	add.s32 	%r118, %r5, 128;
	shr.u32 	%r119, %r118, 9;
	and.b32  	%r120, %r118, 511;
	mov.u32 	%r121, _ZZ22flash_attention_kernelP13__nv_bfloat16S0_S0_S0_iiE7sQ_full;
	mad.lo.s32 	%r122, %r119, 1040, %r121;
	shl.b32 	%r123, %r118, 1;
	and.b32  	%r124, %r123, 1022;
	add.s32 	%r125, %r122, %r124;
	add.s32 	%r126, %r2, %r119;
	mad.lo.s32 	%r127, %r126, %r72, %r120;
	mul.wide.u32 	%rd19, %r127, 2;
	add.s64 	%rd20, %rd1, %rd19;
	ld.global.u16 	%rs37, [%rd20];
	st.shared.u16 	[%r125], %rs37;
$L__BB0_12:
	setp.gt.u32 	%p9, %r5, 8031;
	@%p9 bra 	$L__BB0_14;
	add.s32 	%r128, %r5, 160;
	shr.u32 	%r129, %r128, 9;
	and.b32  	%r130, %r128, 511;
	mov.u32 	%r131, _ZZ22flash_attention_kernelP13__nv_bfloat16S0_S0_S0_iiE7sQ_full;
	mad.lo.s32 	%r132, %r129, 1040, %r131;
	shl.b32 	%r133, %r128, 1;
	and.b32  	%r134, %r133, 1022;
	add.s32 	%r135, %r132, %r134;
	add.s32 	%r136, %r2, %r129;
	mad.lo.s32 	%r137, %r136, %r72, %r130;
	mul.wide.u32 	%rd21, %r137, 2;
	add.s64 	%rd22, %rd1, %rd21;
	ld.global.u16 	%rs38, [%rd22];
	st.shared.u16 	[%r135], %rs38;
$L__BB0_14:
	setp.gt.u32 	%p10, %r5, 7999;
	@%p10 bra 	$L__BB0_16;
	add.s32 	%r138, %r5, 192;
	shr.u32 	%r139, %r138, 9;
	and.b32  	%r140, %r138, 511;
	mov.u32 	%r141, _ZZ22flash_attention_kernelP13__nv_bfloat16S0_S0_S0_iiE7sQ_full;
	mad.lo.s32 	%r142, %r139, 1040, %r141;
	shl.b32 	%r143, %r138, 1;
	and.b32  	%r144, %r143, 1022;
	add.s32 	%r145, %r142, %r144;
	add.s32 	%r146, %r2, %r139;
	mad.lo.s32 	%r147, %r146, %r72, %r140;
	mul.wide.u32 	%rd23, %r147, 2;
	add.s64 	%rd24, %rd1, %rd23;
	ld.global.u16 	%rs39, [%rd24];
	st.shared.u16 	[%r145], %rs39;
$L__BB0_16:
	setp.gt.u32 	%p11, %r5, 7967;
	@%p11 bra 	$L__BB0_18;
	add.s32 	%r148, %r5, 224;
	shr.u32 	%r149, %r148, 9;
	and.b32  	%r150, %r148, 511;
	mov.u32 	%r151, _ZZ22flash_attention_kernelP13__nv_bfloat16S0_S0_S0_iiE7sQ_full;
	mad.lo.s32 	%r152, %r149, 1040, %r151;
	shl.b32 	%r153, %r148, 1;
	and.b32  	%r154, %r153, 1022;
	add.s32 	%r155, %r152, %r154;
	add.s32 	%r156, %r2, %r149;
	mad.lo.s32 	%r157, %r156, %r72, %r150;
	mul.wide.u32 	%rd25, %r157, 2;
	add.s64 	%rd26, %rd1, %rd25;
	ld.global.u16 	%rs40, [%rd26];
	st.shared.u16 	[%r155], %rs40;
$L__BB0_18:
	add.s32 	%r351, %r351, 8;
	setp.eq.s32 	%p12, %r351, 256;
	@%p12 bra 	$L__BB0_19;
	bra.uni 	$L__BB0_2;
$L__BB0_19:
	shl.b32 	%r158, %r3, 5;
	mov.u32 	%r159, _ZZ22flash_attention_kernelP13__nv_bfloat16S0_S0_S0_iiE9s_O_accum;
	add.s32 	%r24, %r159, %r158;
	mov.b32 	%r160, 0;
	st.shared.u32 	[%r24], %r160;
	st.shared.u32 	[%r24+4], %r160;
	st.shared.u32 	[%r24+8], %r160;
	st.shared.u32 	[%r24+12], %r160;
	st.shared.u32 	[%r24+16], %r160;
	st.shared.u32 	[%r24+20], %r160;
	st.shared.u32 	[%r24+24], %r160;
	st.shared.u32 	[%r24+28], %r160;
	setp.gt.s32 	%p13, %r73, 15;
	mov.f32 	%f328, 0f00000000;
	mov.f32 	%f329, %f328;
	mov.f32 	%f330, %f328;
	mov.f32 	%f331, %f328;
	mov.f32 	%f332, %f328;
	mov.f32 	%f333, %f328;
	mov.f32 	%f334, %f328;
	mov.f32 	%f335, %f328;
	@%p13 bra 	$L__BB0_20;
	bra.uni 	$L__BB0_50;
$L__BB0_20:
	and.b32  	%r7, %r3, 15;
	shl.b32 	%r162, %r3, 1;
	and.b32  	%r163, %r162, 30;
	mov.u32 	%r164, _ZZ22flash_attention_kernelP13__nv_bfloat16S0_S0_S0_iiE2sK;
	add.s32 	%r8, %r164, %r163;
	shr.s32 	%r165, %r72, 31;
	shr.u32 	%r166, %r165, 28;
	add.s32 	%r167, %r72, %r166;
	shr.s32 	%r168, %r167, 4;
	add.s32 	%r169, %r168, -1;
	shr.u32 	%r170, %r169, 31;
	add.s32 	%r171, %r169, %r170;
	and.b32  	%r172, %r171, -2;
	sub.s32 	%r9, %r169, %r172;
	shl.b32 	%r173, %r169, 4;
	mul.wide.s32 	%rd27, %r173, 2;
	mov.u32 	%r174, _ZZ22flash_attention_kernelP13__nv_bfloat16S0_S0_S0_iiE7sQ_full;
	cvt.u64.u32 	%rd28, %r174;
	cvta.shared.u64 	%rd29, %rd28;
	add.s64 	%rd4, %rd29, %rd27;
	cvt.rn.f32.s32 	%f1, %r72;
	add.s32 	%r10, %r1, %r7;
	mov.u32 	%r175, _ZZ22flash_attention_kernelP13__nv_bfloat16S0_S0_S0_iiE2sV;
	add.s32 	%r176, %r175, %r163;
	max.s32 	%r177, %r169, 1;
	shr.u32 	%r11, %r3, 4;
	add.s32 	%r178, %r3, 32;
	shr.u32 	%r12, %r178, 4;
	add.s32 	%r179, %r3, 64;
	shr.u32 	%r13, %r179, 4;
	add.s32 	%r180, %r3, 96;
	shr.u32 	%r14, %r180, 4;
	add.s32 	%r181, %r3, 128;
	shr.u32 	%r15, %r181, 4;
	add.s32 	%r182, %r3, 160;
	shr.u32 	%r16, %r182, 4;
	add.s32 	%r183, %r3, 192;
	shr.u32 	%r17, %r183, 4;
	add.s32 	%r184, %r3, 224;
	shr.u32 	%r18, %r184, 4;
	shl.b32 	%r185, %r11, 5;
	add.s32 	%r19, %r176, %r185;
	shl.b32 	%r186, %r12, 5;
	add.s32 	%r20, %r176, %r186;
	shl.b32 	%r187, %r13, 5;
	add.s32 	%r21, %r176, %r187;
	neg.s32 	%r22, %r177;
	shr.s32 	%r188, %r73, 31;
	shr.u32 	%r189, %r188, 28;
	add.s32 	%r190, %r73, %r189;
	shr.s32 	%r23, %r190, 4;
	mov.b32 	%r352, 0;
	mov.f32 	%f310, 0f00000000;
	mov.f32 	%f308, 0fFF800000;
	mul.wide.s32 	%rd69, %r9, 512;
	sqrt.rn.f32 	%f75, %f1;
	rcp.rn.f32 	%f76, %f75;
	mov.f32 	%f309, %f308;
	mov.f32 	%f311, %f310;
$L__BB0_21:
	setp.lt.s32 	%p14, %r72, 32;
	shl.b32 	%r191, %r352, 4;
	add.s32 	%r26, %r191, %r11;
	mul.lo.s32 	%r27, %r26, %r72;
	add.s32 	%r353, %r27, %r7;
	mul.wide.s32 	%rd30, %r353, 2;
	add.s64 	%rd31, %rd2, %rd30;
	ld.global.u16 	%rs41, [%rd31];
	shl.b32 	%r192, %r11, 5;
	add.s32 	%r193, %r8, %r192;
	st.shared.u16 	[%r193], %rs41;
	add.s32 	%r29, %r191, %r12;
	mul.lo.s32 	%r30, %r29, %r72;
	add.s32 	%r354, %r30, %r7;
	mul.wide.s32 	%rd32, %r354, 2;
	add.s64 	%rd33, %rd2, %rd32;
	ld.global.u16 	%rs42, [%rd33];
	shl.b32 	%r194, %r12, 5;
	add.s32 	%r195, %r8, %r194;
	st.shared.u16 	[%r195], %rs42;
	add.s32 	%r32, %r191, %r13;
	mul.lo.s32 	%r33, %r32, %r72;
	add.s32 	%r355, %r33, %r7;
	mul.wide.s32 	%rd34, %r355, 2;
	add.s64 	%rd35, %rd2, %rd34;
	ld.global.u16 	%rs43, [%rd35];
	shl.b32 	%r196, %r13, 5;
	add.s32 	%r197, %r8, %r196;
	st.shared.u16 	[%r197], %rs43;
	add.s32 	%r35, %r191, %r14;
	mul.lo.s32 	%r36, %r35, %r72;
	add.s32 	%r356, %r36, %r7;
	mul.wide.s32 	%rd36, %r356, 2;
	add.s64 	%rd37, %rd2, %rd36;
	ld.global.u16 	%rs44, [%rd37];
	shl.b32 	%r198, %r14, 5;
	add.s32 	%r199, %r8, %r198;
	st.shared.u16 	[%r199], %rs44;
	add.s32 	%r38, %r191, %r15;
	mul.lo.s32 	%r39, %r38, %r72;
	add.s32 	%r357, %r39, %r7;
	mul.wide.s32 	%rd38, %r357, 2;
	add.s64 	%rd39, %rd2, %rd38;
	ld.global.u16 	%rs45, [%rd39];
	shl.b32 	%r200, %r15, 5;
	add.s32 	%r201, %r8, %r200;
	st.shared.u16 	[%r201], %rs45;
	add.s32 	%r41, %r191, %r16;
	mul.lo.s32 	%r42, %r41, %r72;
	add.s32 	%r358, %r42, %r7;
	mul.wide.s32 	%rd40, %r358, 2;
	add.s64 	%rd41, %rd2, %rd40;
	ld.global.u16 	%rs46, [%rd41];
	shl.b32 	%r202, %r16, 5;
	add.s32 	%r203, %r8, %r202;
	st.shared.u16 	[%r203], %rs46;
	add.s32 	%r44, %r191, %r17;
	mul.lo.s32 	%r45, %r44, %r72;
	add.s32 	%r359, %r45, %r7;
	mul.wide.s32 	%rd42, %r359, 2;
	add.s64 	%rd43, %rd2, %rd42;
	ld.global.u16 	%rs47, [%rd43];
	shl.b32 	%r204, %r17, 5;
	add.s32 	%r205, %r8, %r204;
	st.shared.u16 	[%r205], %rs47;
	add.s32 	%r47, %r191, %r18;
	mul.lo.s32 	%r48, %r47, %r72;
	add.s32 	%r360, %r48, %r7;
	mul.wide.s32 	%rd44, %r360, 2;
	add.s64 	%rd45, %rd2, %rd44;
	ld.global.u16 	%rs48, [%rd45];
	shl.b32 	%r206, %r18, 5;
	add.s32 	%r207, %r8, %r206;
	st.shared.u16 	[%r207], %rs48;
	mov.f32 	%f320, 0f00000000;
	mov.f32 	%f321, %f320;
	mov.f32 	%f322, %f320;
	mov.f32 	%f323, %f320;
	mov.f32 	%f324, %f320;
	mov.f32 	%f325, %f320;
	mov.f32 	%f326, %f320;
	mov.f32 	%f327, %f320;
	@%p14 bra 	$L__BB0_24;
	mov.u32 	%r209, _ZZ22flash_attention_kernelP13__nv_bfloat16S0_S0_S0_iiE7sQ_full;
	cvt.u64.u32 	%rd47, %r209;
	cvta.shared.u64 	%rd108, %rd47;
	mov.b32 	%r362, 0;
	mov.f32 	%f320, 0f00000000;
	mov.u32 	%r361, %r22;
$L__BB0_23:
	bar.sync 	0;
	add.s32 	%r60, %r362, 1;
	shl.b32 	%r210, %r362, 9;
	not.b32 	%r211, %r210;
	and.b32  	%r212, %r211, 512;
	add.s32 	%r213, %r8, %r212;
	shl.b32 	%r214, %r11, 5;
	add.s32 	%r215, %r213, %r214;
	add.s32 	%r353, %r353, 16;
	mul.wide.u32 	%rd48, %r353, 2;
	add.s64 	%rd49, %rd2, %rd48;
	ld.global.u16 	%rs49, [%rd49];
	st.shared.u16 	[%r215], %rs49;
	shl.b32 	%r216, %r12, 5;
	add.s32 	%r217, %r213, %r216;
	add.s32 	%r354, %r354, 16;
	mul.wide.u32 	%rd50, %r354, 2;
	add.s64 	%rd51, %rd2, %rd50;
	ld.global.u16 	%rs50, [%rd51];
	st.shared.u16 	[%r217], %rs50;
	shl.b32 	%r218, %r13, 5;
	add.s32 	%r219, %r213, %r218;
	add.s32 	%r355, %r355, 16;
	mul.wide.u32 	%rd52, %r355, 2;
	add.s64 	%rd53, %rd2, %rd52;
	ld.global.u16 	%rs51, [%rd53];
	st.shared.u16 	[%r219], %rs51;
	shl.b32 	%r220, %r14, 5;
	add.s32 	%r221, %r213, %r220;
	add.s32 	%r356, %r356, 16;
	mul.wide.u32 	%rd54, %r356, 2;
	add.s64 	%rd55, %rd2, %rd54;
	ld.global.u16 	%rs52, [%rd55];
	st.shared.u16 	[%r221], %rs52;
	shl.b32 	%r222, %r15, 5;
	add.s32 	%r223, %r213, %r222;
	add.s32 	%r357, %r357, 16;
	mul.wide.u32 	%rd56, %r357, 2;
	add.s64 	%rd57, %rd2, %rd56;
	ld.global.u16 	%rs53, [%rd57];
	st.shared.u16 	[%r223], %rs53;
	shl.b32 	%r224, %r16, 5;
	add.s32 	%r225, %r213, %r224;
	add.s32 	%r358, %r358, 16;
	mul.wide.u32 	%rd58, %r358, 2;
	add.s64 	%rd59, %rd2, %rd58;
	ld.global.u16 	%rs54, [%rd59];
	st.shared.u16 	[%r225], %rs54;
	shl.b32 	%r226, %r17, 5;
	add.s32 	%r227, %r213, %r226;
	add.s32 	%r359, %r359, 16;
	mul.wide.u32 	%rd60, %r359, 2;
	add.s64 	%rd61, %rd2, %rd60;
	ld.global.u16 	%rs55, [%rd61];
	st.shared.u16 	[%r227], %rs55;
	shl.b32 	%r228, %r18, 5;
	add.s32 	%r229, %r213, %r228;
	add.s32 	%r360, %r360, 16;
	mul.wide.u32 	%rd62, %r360, 2;
	add.s64 	%rd63, %rd2, %rd62;
	ld.global.u16 	%rs56, [%rd63];
	st.shared.u16 	[%r229], %rs56;
	mov.b32 	%r230, 520;
	wmma.load.a.sync.aligned.row.m16n16k16.bf16 	{%r231, %r232, %r233, %r234}, [%rd108], %r230;
	mov.u32 	%r235, _ZZ22flash_attention_kernelP13__nv_bfloat16S0_S0_S0_iiE2sK;
	cvt.u64.u32 	%rd64, %r235;
	cvta.shared.u64 	%rd65, %rd64;
	cvt.u64.u32 	%rd66, %r210;
	and.b64  	%rd67, %rd66, 512;
	add.s64 	%rd68, %rd65, %rd67;
	mov.b32 	%r236, 16;
	wmma.load.b.sync.aligned.col.m16n16k16.bf16 	{%r237, %r238, %r239, %r240}, [%rd68], %r236;
	wmma.mma.sync.aligned.row.col.m16n16k16.f32.bf16.bf16.f32 {%f327, %f326, %f325, %f324, %f323, %f322, %f321, %f320}, {%r231, %r232, %r233, %r234}, {%r237, %r238, %r239, %r240}, {%f327, %f326, %f325, %f324, %f323, %f322, %f321, %f320};
	add.s64 	%rd108, %rd108, 32;
	add.s32 	%r361, %r361, 1;
	setp.ne.s32 	%p15, %r361, 0;
	mov.u32 	%r362, %r60;
	@%p15 bra 	$L__BB0_23;
$L__BB0_24:
	setp.ge.s32 	%p16, %r10, %r72;
	mov.b32 	%r241, 520;
	wmma.load.a.sync.aligned.row.m16n16k16.bf16 	{%r242, %r243, %r244, %r245}, [%rd4], %r241;
	mov.u32 	%r246, _ZZ22flash_attention_kernelP13__nv_bfloat16S0_S0_S0_iiE2sK;
	cvt.u64.u32 	%rd70, %r246;
	cvta.shared.u64 	%rd71, %rd70;
	add.s64 	%rd72, %rd71, %rd69;
	mov.b32 	%r247, 16;
	wmma.load.b.sync.aligned.col.m16n16k16.bf16 	{%r248, %r249, %r250, %r251}, [%rd72], %r247;
	wmma.mma.sync.aligned.row.col.m16n16k16.f32.bf16.bf16.f32 {%f67, %f68, %f69, %f70, %f71, %f72, %f73, %f74}, {%r242, %r243, %r244, %r245}, {%r248, %r249, %r250, %r251}, {%f327, %f326, %f325, %f324, %f323, %f322, %f321, %f320};
	mul.f32 	%f77, %f67, %f76;
	mul.f32 	%f78, %f68, %f76;
	mul.f32 	%f79, %f69, %f76;
	mul.f32 	%f80, %f70, %f76;
	mul.f32 	%f81, %f71, %f76;
	mul.f32 	%f82, %f72, %f76;
	mul.f32 	%f83, %f73, %f76;
	mul.f32 	%f84, %f74, %f76;
	max.f32 	%f85, %f77, %f78;
	max.f32 	%f86, %f81, %f82;
	max.f32 	%f87, %f85, %f86;
	max.f32 	%f88, %f79, %f80;
	max.f32 	%f89, %f83, %f84;
	max.f32 	%f90, %f88, %f89;
	mov.b32 	%r252, %f87;
	and.b32  	%r253, %r3, 1020;
	mov.b32 	%r254, 15;
	shl.b32 	%r255, %r254, %r253;
	shfl.sync.bfly.b32	%r256|%p17, %r252, 1, 31, %r255;
	mov.b32 	%f91, %r256;
	mov.b32 	%r257, %f90;
	shfl.sync.bfly.b32	%r258|%p18, %r257, 1, 31, %r255;
	mov.b32 	%f92, %r258;
	max.f32 	%f93, %f87, %f91;
	max.f32 	%f94, %f90, %f92;
	mov.b32 	%r259, %f93;
	shfl.sync.bfly.b32	%r260|%p19, %r259, 2, 31, %r255;
	mov.b32 	%f95, %r260;
	mov.b32 	%r261, %f94;
	shfl.sync.bfly.b32	%r262|%p20, %r261, 2, 31, %r255;
	mov.b32 	%f96, %r262;
	max.f32 	%f97, %f93, %f95;
	max.f32 	%f98, %f94, %f96;
	sub.f32 	%f99, %f77, %f97;
	fma.rn.f32 	%f100, %f99, 0f3BBB989D, 0f3F000000;
	cvt.sat.f32.f32 	%f101, %f100;
	mov.f32 	%f102, 0f4B400001;
	mov.f32 	%f103, 0f437C0000;
	fma.rm.f32 	%f104, %f101, %f103, %f102;
	add.f32 	%f105, %f104, 0fCB40007F;
	neg.f32 	%f106, %f105;
	fma.rn.f32 	%f107, %f99, 0f3FB8AA3B, %f106;
	fma.rn.f32 	%f108, %f99, 0f32A57060, %f107;
	mov.b32 	%r263, %f104;
	shl.b32 	%r264, %r263, 23;
	mov.b32 	%f109, %r264;
	ex2.approx.ftz.f32 	%f110, %f108;
	mul.f32 	%f111, %f110, %f109;
	add.f32 	%f112, %f111, 0f00000000;
	sub.f32 	%f113, %f78, %f97;
	fma.rn.f32 	%f114, %f113, 0f3BBB989D, 0f3F000000;
	cvt.sat.f32.f32 	%f115, %f114;
	fma.rm.f32 	%f116, %f115, %f103, %f102;
	add.f32 	%f117, %f116, 0fCB40007F;
	neg.f32 	%f118, %f117;
	fma.rn.f32 	%f119, %f113, 0f3FB8AA3B, %f118;
	fma.rn.f32 	%f120, %f113, 0f32A57060, %f119;
	mov.b32 	%r265, %f116;
	shl.b32 	%r266, %r265, 23;
	mov.b32 	%f121, %r266;
	ex2.approx.ftz.f32 	%f122, %f120;
	mul.f32 	%f123, %f122, %f121;
	add.f32 	%f124, %f112, %f123;
	sub.f32 	%f125, %f81, %f97;
	fma.rn.f32 	%f126, %f125, 0f3BBB989D, 0f3F000000;
	cvt.sat.f32.f32 	%f127, %f126;
	fma.rm.f32 	%f128, %f127, %f103, %f102;
	add.f32 	%f129, %f128, 0fCB40007F;
	neg.f32 	%f130, %f129;
	fma.rn.f32 	%f131, %f125, 0f3FB8AA3B, %f130;
	fma.rn.f32 	%f132, %f125, 0f32A57060, %f131;
	mov.b32 	%r267, %f128;
	shl.b32 	%r268, %r267, 23;
	mov.b32 	%f133, %r268;
	ex2.approx.ftz.f32 	%f134, %f132;
	mul.f32 	%f135, %f134, %f133;
	add.f32 	%f136, %f124, %f135;
	sub.f32 	%f137, %f82, %f97;
	fma.rn.f32 	%f138, %f137, 0f3BBB989D, 0f3F000000;
	cvt.sat.f32.f32 	%f139, %f138;
	fma.rm.f32 	%f140, %f139, %f103, %f102;
	add.f32 	%f141, %f140, 0fCB40007F;
	neg.f32 	%f142, %f141;
	fma.rn.f32 	%f143, %f137, 0f3FB8AA3B, %f142;
	fma.rn.f32 	%f144, %f137, 0f32A57060, %f143;
	mov.b32 	%r269, %f140;
	shl.b32 	%r270, %r269, 23;
	mov.b32 	%f145, %r270;
	ex2.approx.ftz.f32 	%f146, %f144;
	mul.f32 	%f147, %f146, %f145;
	add.f32 	%f148, %f136, %f147;
	sub.f32 	%f149, %f79, %f98;
	fma.rn.f32 	%f150, %f149, 0f3BBB989D, 0f3F000000;
	cvt.sat.f32.f32 	%f151, %f150;
	fma.rm.f32 	%f152, %f151, %f103, %f102;
	add.f32 	%f153, %f152, 0fCB40007F;
	neg.f32 	%f154, %f153;
	fma.rn.f32 	%f155, %f149, 0f3FB8AA3B, %f154;
	fma.rn.f32 	%f156, %f149, 0f32A57060, %f155;
	mov.b32 	%r271, %f152;
	shl.b32 	%r272, %r271, 23;
	mov.b32 	%f157, %r272;
	ex2.approx.ftz.f32 	%f158, %f156;
	mul.f32 	%f159, %f158, %f157;
	add.f32 	%f160, %f159, 0f00000000;
	sub.f32 	%f161, %f80, %f98;
	fma.rn.f32 	%f162, %f161, 0f3BBB989D, 0f3F000000;
	cvt.sat.f32.f32 	%f163, %f162;
	fma.rm.f32 	%f164, %f163, %f103, %f102;
	add.f32 	%f165, %f164, 0fCB40007F;
	neg.f32 	%f166, %f165;
	fma.rn.f32 	%f167, %f161, 0f3FB8AA3B, %f166;
	fma.rn.f32 	%f168, %f161, 0f32A57060, %f167;
	mov.b32 	%r273, %f164;
	shl.b32 	%r274, %r273, 23;
	mov.b32 	%f169, %r274;
	ex2.approx.ftz.f32 	%f170, %f168;
	mul.f32 	%f171, %f170, %f169;
	add.f32 	%f172, %f160, %f171;
	sub.f32 	%f173, %f83, %f98;
	fma.rn.f32 	%f174, %f173, 0f3BBB989D, 0f3F000000;
	cvt.sat.f32.f32 	%f175, %f174;
	fma.rm.f32 	%f176, %f175, %f103, %f102;
	add.f32 	%f177, %f176, 0fCB40007F;
	neg.f32 	%f178, %f177;
	fma.rn.f32 	%f179, %f173, 0f3FB8AA3B, %f178;
	fma.rn.f32 	%f180, %f173, 0f32A57060, %f179;
	mov.b32 	%r275, %f176;
	shl.b32 	%r276, %r275, 23;
	mov.b32 	%f181, %r276;
	ex2.approx.ftz.f32 	%f182, %f180;
	mul.f32 	%f183, %f182, %f181;
	add.f32 	%f184, %f172, %f183;
	sub.f32 	%f185, %f84, %f98;
	fma.rn.f32 	%f186, %f185, 0f3BBB989D, 0f3F000000;
	cvt.sat.f32.f32 	%f187, %f186;
	fma.rm.f32 	%f188, %f187, %f103, %f102;
	add.f32 	%f189, %f188, 0fCB40007F;
	neg.f32 	%f190, %f189;
	fma.rn.f32 	%f191, %f185, 0f3FB8AA3B, %f190;
	fma.rn.f32 	%f192, %f185, 0f32A57060, %f191;
	mov.b32 	%r277, %f188;
	shl.b32 	%r278, %r277, 23;
	mov.b32 	%f193, %r278;
	ex2.approx.ftz.f32 	%f194, %f192;
	mul.f32 	%f195, %f194, %f193;
	add.f32 	%f196, %f184, %f195;
	mov.b32 	%r279, %f148;
	shfl.sync.bfly.b32	%r280|%p21, %r279, 1, 31, %r255;
	mov.b32 	%f197, %r280;
	mov.b32 	%r281, %f196;
	shfl.sync.bfly.b32	%r282|%p22, %r281, 1, 31, %r255;
	mov.b32 	%f198, %r282;
	add.f32 	%f199, %f148, %f197;
	add.f32 	%f200, %f196, %f198;
	mov.b32 	%r283, %f199;
	shfl.sync.bfly.b32	%r284|%p23, %r283, 2, 31, %r255;
	mov.b32 	%f201, %r284;
	mov.b32 	%r285, %f200;
	shfl.sync.bfly.b32	%r286|%p24, %r285, 2, 31, %r255;
	mov.b32 	%f202, %r286;
	add.f32 	%f30, %f199, %f201;
	add.f32 	%f31, %f200, %f202;
	max.f32 	%f32, %f308, %f97;
	sub.f32 	%f203, %f308, %f32;
	fma.rn.f32 	%f204, %f203, 0f3BBB989D, 0f3F000000;
	cvt.sat.f32.f32 	%f205, %f204;
	fma.rm.f32 	%f206, %f205, %f103, %f102;
	add.f32 	%f207, %f206, 0fCB40007F;
	neg.f32 	%f208, %f207;
	fma.rn.f32 	%f209, %f203, 0f3FB8AA3B, %f208;
	fma.rn.f32 	%f210, %f203, 0f32A57060, %f209;
	mov.b32 	%r287, %f206;
	shl.b32 	%r288, %r287, 23;
	mov.b32 	%f211, %r288;
	ex2.approx.ftz.f32 	%f212, %f210;
	mul.f32 	%f33, %f212, %f211;
	sub.f32 	%f213, %f97, %f32;
	fma.rn.f32 	%f214, %f213, 0f3BBB989D, 0f3F000000;
	cvt.sat.f32.f32 	%f215, %f214;
	fma.rm.f32 	%f216, %f215, %f103, %f102;
	add.f32 	%f217, %f216, 0fCB40007F;
	neg.f32 	%f218, %f217;
	fma.rn.f32 	%f219, %f213, 0f3FB8AA3B, %f218;
	fma.rn.f32 	%f220, %f213, 0f32A57060, %f219;
	mov.b32 	%r289, %f216;
	shl.b32 	%r290, %r289, 23;
	mov.b32 	%f221, %r290;
	ex2.approx.ftz.f32 	%f222, %f220;
	mul.f32 	%f223, %f222, %f221;
	mul.f32 	%f224, %f30, %f223;
	fma.rn.f32 	%f34, %f310, %f33, %f224;
	max.f32 	%f35, %f309, %f98;
	sub.f32 	%f225, %f309, %f35;
	fma.rn.f32 	%f226, %f225, 0f3BBB989D, 0f3F000000;
	cvt.sat.f32.f32 	%f227, %f226;
	fma.rm.f32 	%f228, %f227, %f103, %f102;
	add.f32 	%f229, %f228, 0fCB40007F;
	neg.f32 	%f230, %f229;
	fma.rn.f32 	%f231, %f225, 0f3FB8AA3B, %f230;
	fma.rn.f32 	%f232, %f225, 0f32A57060, %f231;
	mov.b32 	%r291, %f228;
	shl.b32 	%r292, %r291, 23;
	mov.b32 	%f233, %r292;
	ex2.approx.ftz.f32 	%f234, %f232;
	mul.f32 	%f36, %f234, %f233;
	sub.f32 	%f235, %f98, %f35;
	fma.rn.f32 	%f236, %f235, 0f3BBB989D, 0f3F000000;
	cvt.sat.f32.f32 	%f237, %f236;
	fma.rm.f32 	%f238, %f237, %f103, %f102;
	add.f32 	%f239, %f238, 0fCB40007F;
	neg.f32 	%f240, %f239;
	fma.rn.f32 	%f241, %f235, 0f3FB8AA3B, %f240;
	fma.rn.f32 	%f242, %f235, 0f32A57060, %f241;
	mov.b32 	%r293, %f238;
	shl.b32 	%r294, %r293, 23;
	mov.b32 	%f243, %r294;
	ex2.approx.ftz.f32 	%f244, %f242;
	mul.f32 	%f245, %f244, %f243;
	mul.f32 	%f246, %f31, %f245;
	fma.rn.f32 	%f37, %f311, %f36, %f246;
	div.rn.f32 	%f59, %f111, %f30;
	// begin inline asm
	{  cvt.rn.bf16.f32 %rs57, %f59;}

	// end inline asm
	div.rn.f32 	%f60, %f123, %f30;
	// begin inline asm
	{  cvt.rn.bf16.f32 %rs58, %f60;}

	// end inline asm
	div.rn.f32 	%f61, %f135, %f30;
	// begin inline asm
	{  cvt.rn.bf16.f32 %rs59, %f61;}

	// end inline asm
	div.rn.f32 	%f62, %f147, %f30;
	// begin inline asm
	{  cvt.rn.bf16.f32 %rs60, %f62;}

	// end inline asm
	div.rn.f32 	%f63, %f159, %f31;
	// begin inline asm
	{  cvt.rn.bf16.f32 %rs61, %f63;}

	// end inline asm
	div.rn.f32 	%f64, %f171, %f31;
	// begin inline asm
	{  cvt.rn.bf16.f32 %rs62, %f64;}

	// end inline asm
	div.rn.f32 	%f65, %f183, %f31;
	// begin inline asm
	{  cvt.rn.bf16.f32 %rs63, %f65;}

	// end inline asm
	div.rn.f32 	%f66, %f195, %f31;
	// begin inline asm
	{  cvt.rn.bf16.f32 %rs64, %f66;}

	// end inline asm
	setp.ge.s32 	%p25, %r26, %r73;
	or.pred  	%p26, %p25, %p16;
	@%p26 bra 	$L__BB0_26;
	add.s32 	%r295, %r27, %r10;
	mul.wide.s32 	%rd73, %r295, 2;
	add.s64 	%rd74, %rd3, %rd73;
	ld.global.u16 	%rs81, [%rd74];
	bra.uni 	$L__BB0_27;
$L__BB0_26:
	mov.f32 	%f247, 0f00000000;
	// begin inline asm
	{  cvt.rn.bf16.f32 %rs81, %f247;}

	// end inline asm
$L__BB0_27:
	setp.lt.s32 	%p27, %r10, %r72;
	st.shared.u16 	[%r19], %rs81;
	setp.lt.s32 	%p28, %r29, %r73;
	and.pred  	%p29, %p28, %p27;
	@%p29 bra 	$L__BB0_29;
	mov.f32 	%f248, 0f00000000;
	// begin inline asm
	{  cvt.rn.bf16.f32 %rs82, %f248;}

	// end inline asm
	bra.uni 	$L__BB0_30;
$L__BB0_29:
	add.s32 	%r296, %r30, %r10;
	mul.wide.s32 	%rd75, %r296, 2;
	add.s64 	%rd76, %rd3, %rd75;
	ld.global.u16 	%rs82, [%rd76];
$L__BB0_30:
	st.shared.u16 	[%r20], %rs82;
	setp.lt.s32 	%p31, %r32, %r73;
	and.pred  	%p32, %p31, %p27;
	@%p32 bra 	$L__BB0_32;
	mov.f32 	%f249, 0f00000000;
	// begin inline asm
	{  cvt.rn.bf16.f32 %rs83, %f249;}

	// end inline asm
	bra.uni 	$L__BB0_33;
$L__BB0_32:
	add.s32 	%r297, %r33, %r10;
	mul.wide.s32 	%rd77, %r297, 2;
	add.s64 	%rd78, %rd3, %rd77;
	ld.global.u16 	%rs83, [%rd78];
$L__BB0_33:
	setp.lt.s32 	%p33, %r10, %r72;
	st.shared.u16 	[%r21], %rs83;
	setp.lt.s32 	%p34, %r35, %r73;
	and.pred  	%p35, %p34, %p33;
	@%p35 bra 	$L__BB0_35;
	mov.f32 	%f250, 0f00000000;
	// begin inline asm
	{  cvt.rn.bf16.f32 %rs84, %f250;}

	// end inline asm
	bra.uni 	$L__BB0_36;
$L__BB0_35:
	add.s32 	%r298, %r36, %r10;
	mul.wide.s32 	%rd79, %r298, 2;
	add.s64 	%rd80, %rd3, %rd79;
	ld.global.u16 	%rs84, [%rd80];
$L__BB0_36:
	setp.lt.s32 	%p36, %r10, %r72;
	shl.b32 	%r299, %r7, 1;
	mov.u32 	%r300, _ZZ22flash_attention_kernelP13__nv_bfloat16S0_S0_S0_iiE2sV;
	add.s32 	%r301, %r300, %r299;
	shl.b32 	%r302, %r14, 5;
	add.s32 	%r303, %r301, %r302;
	st.shared.u16 	[%r303], %rs84;
	setp.lt.s32 	%p37, %r38, %r73;
	and.pred  	%p38, %p37, %p36;
	@%p38 bra 	$L__BB0_38;
	mov.f32 	%f251, 0f00000000;
	// begin inline asm
	{  cvt.rn.bf16.f32 %rs85, %f251;}

	// end inline asm
	bra.uni 	$L__BB0_39;
$L__BB0_38:
	add.s32 	%r304, %r39, %r10;
	mul.wide.s32 	%rd81, %r304, 2;
	add.s64 	%rd82, %rd3, %rd81;
	ld.global.u16 	%rs85, [%rd82];
$L__BB0_39:
	setp.lt.s32 	%p39, %r10, %r72;
	shl.b32 	%r308, %r15, 5;
	add.s32 	%r309, %r301, %r308;
	st.shared.u16 	[%r309], %rs85;
	setp.lt.s32 	%p40, %r41, %r73;
	and.pred  	%p41, %p40, %p39;
	@%p41 bra 	$L__BB0_41;
	mov.f32 	%f252, 0f00000000;
	// begin inline asm
	{  cvt.rn.bf16.f32 %rs86, %f252;}

	// end inline asm
	bra.uni 	$L__BB0_42;
$L__BB0_41:
	add.s32 	%r310, %r42, %r10;
	mul.wide.s32 	%rd83, %r310, 2;
	add.s64 	%rd84, %rd3, %rd83;
	ld.global.u16 	%rs86, [%rd84];
$L__BB0_42:
	setp.lt.s32 	%p42, %r10, %r72;
	shl.b32 	%r314, %r16, 5;
	add.s32 	%r315, %r301, %r314;
	st.shared.u16 	[%r315], %rs86;
	setp.lt.s32 	%p43, %r44, %r73;
	and.pred  	%p44, %p43, %p42;
	@%p44 bra 	$L__BB0_44;
	mov.f32 	%f253, 0f00000000;
	// begin inline asm
	{  cvt.rn.bf16.f32 %rs87, %f253;}

	// end inline asm
	bra.uni 	$L__BB0_45;
$L__BB0_44:
	add.s32 	%r316, %r45, %r10;
	mul.wide.s32 	%rd85, %r316, 2;
	add.s64 	%rd86, %rd3, %rd85;
	ld.global.u16 	%rs87, [%rd86];
$L__BB0_45:
	setp.lt.s32 	%p45, %r10, %r72;
	shl.b32 	%r320, %r17, 5;
	add.s32 	%r321, %r301, %r320;
	st.shared.u16 	[%r321], %rs87;
	setp.lt.s32 	%p46, %r47, %r73;
	and.pred  	%p47, %p46, %p45;
	@%p47 bra 	$L__BB0_47;
	mov.f32 	%f254, 0f00000000;
	// begin inline asm
	{  cvt.rn.bf16.f32 %rs88, %f254;}

	// end inline asm
	bra.uni 	$L__BB0_48;
$L__BB0_47:
	add.s32 	%r322, %r48, %r10;
	mul.wide.s32 	%rd87, %r322, 2;
	add.s64 	%rd88, %rd3, %rd87;
	ld.global.u16 	%rs88, [%rd88];
$L__BB0_48:
	shl.b32 	%r326, %r18, 5;
	add.s32 	%r327, %r301, %r326;
	st.shared.u16 	[%r327], %rs88;
	bar.sync 	0;
	cvt.u64.u32 	%rd89, %r300;
	cvta.shared.u64 	%rd90, %rd89;
	mov.b32 	%r328, 16;
	wmma.load.b.sync.aligned.row.m16n16k16.bf16 	{%r329, %r330, %r331, %r332}, [%rd90], %r328;
	mov.b32 	%r333, {%rs57, %rs58};
	mov.b32 	%r334, {%rs61, %rs62};
	mov.b32 	%r335, {%rs59, %rs60};
	mov.b32 	%r336, {%rs63, %rs64};
	mov.f32 	%f255, 0f00000000;
	wmma.mma.sync.aligned.row.row.m16n16k16.f32.bf16.bf16.f32 {%f256, %f257, %f258, %f259, %f260, %f261, %f262, %f263}, {%r333, %r334, %r335, %r336}, {%r329, %r330, %r331, %r332}, {%f255, %f255, %f255, %f255, %f255, %f255, %f255, %f255};
	div.rn.f32 	%f264, %f310, %f34;
	div.rn.f32 	%f265, %f30, %f34;
	ld.shared.f32 	%f266, [%r24];
	mul.f32 	%f267, %f264, %f266;
	mul.f32 	%f268, %f265, %f256;
	fma.rn.f32 	%f269, %f33, %f267, %f268;
	st.shared.f32 	[%r24], %f269;
	ld.shared.f32 	%f270, [%r24+4];
	mul.f32 	%f271, %f264, %f270;
	mul.f32 	%f272, %f265, %f257;
	fma.rn.f32 	%f273, %f33, %f271, %f272;
	st.shared.f32 	[%r24+4], %f273;
	ld.shared.f32 	%f274, [%r24+8];
	mul.f32 	%f275, %f264, %f274;
	mul.f32 	%f276, %f265, %f260;
	fma.rn.f32 	%f277, %f33, %f275, %f276;
	st.shared.f32 	[%r24+8], %f277;
	ld.shared.f32 	%f278, [%r24+12];
	mul.f32 	%f279, %f264, %f278;
	mul.f32 	%f280, %f265, %f261;
	fma.rn.f32 	%f281, %f33, %f279, %f280;
	st.shared.f32 	[%r24+12], %f281;
	div.rn.f32 	%f282, %f311, %f37;
	div.rn.f32 	%f283, %f31, %f37;
	ld.shared.f32 	%f284, [%r24+16];
	mul.f32 	%f285, %f282, %f284;
	mul.f32 	%f286, %f283, %f258;
	fma.rn.f32 	%f287, %f36, %f285, %f286;
	st.shared.f32 	[%r24+16], %f287;
	ld.shared.f32 	%f288, [%r24+20];
	mul.f32 	%f289, %f282, %f288;
	mul.f32 	%f290, %f283, %f259;
	fma.rn.f32 	%f291, %f36, %f289, %f290;
	st.shared.f32 	[%r24+20], %f291;
	ld.shared.f32 	%f292, [%r24+24];
	mul.f32 	%f293, %f282, %f292;
	mul.f32 	%f294, %f283, %f262;
	fma.rn.f32 	%f295, %f36, %f293, %f294;
	st.shared.f32 	[%r24+24], %f295;
	ld.shared.f32 	%f296, [%r24+28];
	mul.f32 	%f297, %f282, %f296;
	mul.f32 	%f298, %f283, %f263;
	fma.rn.f32 	%f299, %f36, %f297, %f298;
	st.shared.f32 	[%r24+28], %f299;
	bar.sync 	0;
	add.s32 	%r352, %r352, 1;
	setp.ne.s32 	%p48, %r352, %r23;
	mov.f32 	%f308, %f32;
	mov.f32 	%f309, %f35;
	mov.f32 	%f310, %f34;
	mov.f32 	%f311, %f37;
	@%p48 bra 	$L__BB0_21;
	ld.shared.f32 	%f335, [%r24+8];
	ld.shared.f32 	%f334, [%r24+16];
	ld.shared.f32 	%f333, [%r24+12];
	ld.shared.f32 	%f332, [%r24+20];
	ld.shared.f32 	%f331, [%r24];
	ld.shared.f32 	%f330, [%r24+4];
	ld.shared.f32 	%f329, [%r24+24];
	ld.shared.f32 	%f328, [%r24+28];
$L__BB0_50:
	cvta.to.global.u64 	%rd91, %rd7;
	st.shared.f32 	[%r24+8], %f334;
	st.shared.f32 	[%r24+16], %f335;
	st.shared.f32 	[%r24+12], %f332;
	st.shared.f32 	[%r24+20], %f333;
	shr.u32 	%r337, %r3, 2;
	add.s32 	%r338, %r2, %r337;
	shl.b32 	%r339, %r3, 1;
	and.b32  	%r340, %r339, 6;
	add.s32 	%r341, %r340, %r1;
	// begin inline asm
	{  cvt.rn.bf16.f32 %rs73, %f331;}

	// end inline asm
	mad.lo.s32 	%r342, %r338, %r72, %r341;
	mul.wide.u32 	%rd92, %r342, 2;
	add.s64 	%rd93, %rd91, %rd92;
	st.global.u16 	[%rd93], %rs73;
	// begin inline asm
	{  cvt.rn.bf16.f32 %rs74, %f330;}

	// end inline asm
	add.s32 	%r343, %r342, 1;
	mul.wide.u32 	%rd94, %r343, 2;
	add.s64 	%rd95, %rd91, %rd94;
	st.global.u16 	[%rd95], %rs74;
	// begin inline asm
	{  cvt.rn.bf16.f32 %rs75, %f334;}

	// end inline asm
	shl.b32 	%r344, %r72, 3;
	add.s32 	%r345, %r342, %r344;
	mul.wide.u32 	%rd96, %r345, 2;
	add.s64 	%rd97, %rd91, %rd96;
	st.global.u16 	[%rd97], %rs75;
	// begin inline asm
	{  cvt.rn.bf16.f32 %rs76, %f332;}

	// end inline asm
	add.s32 	%r346, %r345, 1;
	mul.wide.u32 	%rd98, %r346, 2;
	add.s64 	%rd99, %rd91, %rd98;
	st.global.u16 	[%rd99], %rs76;
	// begin inline asm
	{  cvt.rn.bf16.f32 %rs77, %f335;}

	// end inline asm
	add.s32 	%r347, %r342, 8;
	mul.wide.u32 	%rd100, %r347, 2;
	add.s64 	%rd101, %rd91, %rd100;
	st.global.u16 	[%rd101], %rs77;
	// begin inline asm
	{  cvt.rn.bf16.f32 %rs78, %f333;}

	// end inline asm
	add.s32 	%r348, %r342, 9;
	mul.wide.u32 	%rd102, %r348, 2;
	add.s64 	%rd103, %rd91, %rd102;
	st.global.u16 	[%rd103], %rs78;
	// begin inline asm
	{  cvt.rn.bf16.f32 %rs79, %f329;}

	// end inline asm
	add.s32 	%r349, %r345, 8;
	mul.wide.u32 	%rd104, %r349, 2;
	add.s64 	%rd105, %rd91, %rd104;
	st.global.u16 	[%rd105], %rs79;
	// begin inline asm
	{  cvt.rn.bf16.f32 %rs80, %f328;}

	// end inline asm
	add.s32 	%r350, %r345, 9;
	mul.wide.u32 	%rd106, %r350, 2;
	add.s64 	%rd107, %rd91, %rd106;
	st.global.u16 	[%rd107], %rs80;
$L__BB0_51:
	ret;

}
	// .globl	_Z42flash_attention_kernel_baseline_shared_memP13__nv_bfloat16S0_S0_S0_ii
.visible .entry _Z42flash_attention_kernel_baseline_shared_memP13__nv_bfloat16S0_S0_S0_ii(
	.param .u64 .ptr .align 1 _Z42flash_attention_kernel_baseline_shared_memP13__nv_bfloat16S0_S0_S0_ii_param_0,
	.param .u64 .ptr .align 1 _Z42flash_attention_kernel_baseline_shared_memP13__nv_bfloat16S0_S0_S0_ii_param_1,
	.param .u64 .ptr .align 1 _Z42flash_attention_kernel_baseline_shared_memP13__nv_bfloat16S0_S0_S0_ii_param_2,
	.param .u64 .ptr .align 1 _Z42flash_attention_kernel_baseline_shared_memP13__nv_bfloat16S0_S0_S0_ii_param_3,
	.param .u32 _Z42flash_attention_kernel_baseline_shared_memP13__nv_bfloat16S0_S0_S0_ii_param_4,
	.param .u32 _Z42flash_attention_kernel_baseline_shared_memP13__nv_bfloat16S0_S0_S0_ii_param_5
)
{
	.reg .pred 	%p<68>;
	.reg .b16 	%rs<89>;
	.reg .b32 	%r<394>;
	.reg .b32 	%f<377>;
	.reg .b64 	%rd<112>;
	// demoted variable
	.shared .align 2 .b8 _ZZ42flash_attention_kernel_baseline_shared_memP13__nv_bfloat16S0_S0_S0_iiE7sQ_full[16640];
	// demoted variable
	.shared .align 2 .b8 _ZZ42flash_attention_kernel_baseline_shared_memP13__nv_bfloat16S0_S0_S0_iiE2sK[1024];
	// demoted variable
	.shared .align 2 .b8 _ZZ42flash_attention_kernel_baseline_shared_memP13__nv_bfloat16S0_S0_S0_iiE2sV[512];
	// demoted variable
	.shared .align 4 .b8 _ZZ42flash_attention_kernel_baseline_shared_memP13__nv_bfloat16S0_S0_S0_iiE7sS_tile[1024];
	// demoted variable
	.shared .align 4 .b8 _ZZ42flash_attention_kernel_baseline_shared_memP13__nv_bfloat16S0_S0_S0_iiE11row_m_stats[64];
	// demoted variable
	.shared .align 4 .b8 _ZZ42flash_attention_kernel_baseline_shared_memP13__nv_bfloat16S0_S0_S0_iiE11row_l_stats[64];
	// demoted variable
	.shared .align 4 .b8 _ZZ42flash_attention_kernel_baseline_shared_memP13__nv_bfloat16S0_S0_S0_iiE9s_O_accum[1024];
	ld.param.u64 	%rd11, [_Z42flash_attention_kernel_baseline_shared_memP13__nv_bfloat16S0_S0_S0_ii_param_0];
	ld.param.u64 	%rd12, [_Z42flash_attention_kernel_baseline_shared_memP13__nv_bfloat16S0_S0_S0_ii_param_2];
	ld.param.u32 	%r83, [_Z42flash_attention_kernel_baseline_shared_memP13__nv_bfloat16S0_S0_S0_ii_param_4];
	ld.param.u32 	%r82, [_Z42flash_attention_kernel_baseline_shared_memP13__nv_bfloat16S0_S0_S0_ii_param_5];
	cvta.to.global.u64 	%rd1, %rd11;
	cvta.to.global.u64 	%rd2, %rd12;
	mov.u32 	%r84, %ctaid.x;
	shl.b32 	%r1, %r84, 4;
	setp.ge.u32 	%p1, %r1, %r82;
	mov.u32 	%r85, %ctaid.y;
	shl.b32 	%r2, %r85, 4;
	setp.ge.u32 	%p2, %r2, %r83;
	or.pred  	%p3, %p1, %p2;
	@%p3 bra 	$L__BB1_71;
	mov.u32 	%r3, %tid.x;
	setp.gt.u32 	%p4, %r3, 15;
	shl.b32 	%r87, %r3, 2;
	mov.u32 	%r88, _ZZ42flash_attention_kernel_baseline_shared_memP13__nv_bfloat16S0_S0_S0_iiE11row_m_stats;
	add.s32 	%r4, %r88, %r87;
	mov.u32 	%r89, _ZZ42flash_attention_kernel_baseline_shared_memP13__nv_bfloat16S0_S0_S0_iiE11row_l_stats;
	add.s32 	%r5, %r89, %r87;
	@%p4 bra 	$L__BB1_3;
	mov.b32 	%r90, -8388608;
	st.shared.u32 	[%r4], %r90;
	mov.b32 	%r91, 0;
	st.shared.u32 	[%r5], %r91;
$L__BB1_3:
	shl.b32 	%r93, %r3, 5;
	mov.u32 	%r94, _ZZ42flash_attention_kernel_baseline_shared_memP13__nv_bfloat16S0_S0_S0_iiE9s_O_accum;
	add.s32 	%r6, %r94, %r93;
	mov.b32 	%r382, 0;
	st.shared.u32 	[%r6], %r382;
	st.shared.u32 	[%r6+4], %r382;
	st.shared.u32 	[%r6+8], %r382;
	st.shared.u32 	[%r6+12], %r382;
	st.shared.u32 	[%r6+16], %r382;
	st.shared.u32 	[%r6+20], %r382;
	st.shared.u32 	[%r6+24], %r382;
	st.shared.u32 	[%r6+28], %r382;
	mov.u32 	%r98, _ZZ42flash_attention_kernel_baseline_shared_memP13__nv_bfloat16S0_S0_S0_iiE7sQ_full;
$L__BB1_4:
	shl.b32 	%r95, %r382, 5;
	add.s32 	%r23, %r95, %r3;
	setp.gt.u32 	%p5, %r23, 8191;
	@%p5 bra 	$L__BB1_6;
	shr.u32 	%r96, %r23, 9;
	and.b32  	%r97, %r23, 511;
	mad.lo.s32 	%r99, %r96, 1040, %r98;
	shl.b32 	%r100, %r23, 1;
	and.b32  	%r101, %r100, 1022;
	add.s32 	%r102, %r99, %r101;
	add.s32 	%r103, %r2, %r96;
	mad.lo.s32 	%r104, %r103, %r82, %r97;
	mul.wide.u32 	%rd13, %r104, 2;
	add.s64 	%rd14, %rd1, %rd13;
	ld.global.u16 	%rs25, [%rd14];
	st.shared.u16 	[%r102], %rs25;
$L__BB1_6:
	setp.gt.u32 	%p6, %r23, 8159;
	@%p6 bra 	$L__BB1_8;
	add.s32 	%r105, %r23, 32;
	shr.u32 	%r106, %r105, 9;
	and.b32  	%r107, %r105, 511;
	mad.lo.s32 	%r109, %r106, 1040, %r98;
	shl.b32 	%r110, %r105, 1;
	and.b32  	%r111, %r110, 1022;
	add.s32 	%r112, %r109, %r111;
	add.s32 	%r113, %r2, %r106;
	mad.lo.s32 	%r114, %r113, %r82, %r107;
	mul.wide.u32 	%rd15, %r114, 2;
	add.s64 	%rd16, %rd1, %rd15;
	ld.global.u16 	%rs26, [%rd16];
	st.shared.u16 	[%r112], %rs26;
$L__BB1_8:
	setp.gt.u32 	%p7, %r23, 8127;
	@%p7 bra 	$L__BB1_10;
	add.s32 	%r115, %r23, 64;
	shr.u32 	%r116, %r115, 9;
	and.b32  	%r117, %r115, 511;
	mad.lo.s32 	%r119, %r116, 1040, %r98;
	shl.b32 	%r120, %r115, 1;
	and.b32  	%r121, %r120, 1022;
	add.s32 	%r122, %r119, %r121;
	add.s32 	%r123, %r2, %r116;
	mad.lo.s32 	%r124, %r123, %r82, %r117;
	mul.wide.u32 	%rd17, %r124, 2;
	add.s64 	%rd18, %rd1, %rd17;
	ld.global.u16 	%rs27, [%rd18];
	st.shared.u16 	[%r122], %rs27;
$L__BB1_10:
	setp.gt.u32 	%p8, %r23, 8095;
	@%p8 bra 	$L__BB1_12;
	add.s32 	%r125, %r23, 96;
	shr.u32 	%r126, %r125, 9;
	and.b32  	%r127, %r125, 511;
	mad.lo.s32 	%r129, %r126, 1040, %r98;
	shl.b32 	%r130, %r125, 1;
	and.b32  	%r131, %r130, 1022;
	add.s32 	%r132, %r129, %r131;
	add.s32 	%r133, %r2, %r126;
	mad.lo.s32 	%r134, %r133, %r82, %r127;
	mul.wide.u32 	%rd19, %r134, 2;
	add.s64 	%rd20, %rd1, %rd19;
	ld.global.u16 	%rs28, [%rd20];
	st.shared.u16 	[%r132], %rs28;
$L__BB1_12:
	setp.gt.u32 	%p9, %r23, 8063;
	@%p9 bra 	$L__BB1_14;
	add.s32 	%r135, %r23, 128;
	shr.u32 	%r136, %r135, 9;
	and.b32  	%r137, %r135, 511;
	mad.lo.s32 	%r139, %r136, 1040, %r98;
	shl.b32 	%r140, %r135, 1;
	and.b32  	%r141, %r140, 1022;
	add.s32 	%r142, %r139, %r141;
	add.s32 	%r143, %r2, %r136;
	mad.lo.s32 	%r144, %r143, %r82, %r137;
	mul.wide.u32 	%rd21, %r144, 2;
	add.s64 	%rd22, %rd1, %rd21;
	ld.global.u16 	%rs29, [%rd22];
	st.shared.u16 	[%r142], %rs29;
$L__BB1_14:
	setp.gt.u32 	%p10, %r23, 8031;
	@%p10 bra 	$L__BB1_16;
	add.s32 	%r145, %r23, 160;
	shr.u32 	%r146, %r145, 9;
	and.b32  	%r147, %r145, 511;
	mad.lo.s32 	%r149, %r146, 1040, %r98;
	shl.b32 	%r150, %r145, 1;
	and.b32  	%r151, %r150, 1022;
	add.s32 	%r152, %r149, %r151;
	add.s32 	%r153, %r2, %r146;
	mad.lo.s32 	%r154, %r153, %r82, %r147;
	mul.wide.u32 	%rd23, %r154, 2;
	add.s64 	%rd24, %rd1, %rd23;
	ld.global.u16 	%rs30, [%rd24];
	st.shared.u16 	[%r152], %rs30;
$L__BB1_16:
	setp.gt.u32 	%p11, %r23, 7999;
	@%p11 bra 	$L__BB1_18;
	add.s32 	%r155, %r23, 192;
	shr.u32 	%r156, %r155, 9;
	and.b32  	%r157, %r155, 511;
	mad.lo.s32 	%r159, %r156, 1040, %r98;
	shl.b32 	%r160, %r155, 1;
	and.b32  	%r161, %r160, 1022;
	add.s32 	%r162, %r159, %r161;
	add.s32 	%r163, %r2, %r156;
	mad.lo.s32 	%r164, %r163, %r82, %r157;
	mul.wide.u32 	%rd25, %r164, 2;
	add.s64 	%rd26, %rd1, %rd25;
	ld.global.u16 	%rs31, [%rd26];
	st.shared.u16 	[%r162], %rs31;
$L__BB1_18:
	setp.gt.u32 	%p12, %r23, 7967;
	@%p12 bra 	$L__BB1_20;
	add.s32 	%r165, %r23, 224;
	shr.u32 	%r166, %r165, 9;
	and.b32  	%r167, %r165, 511;
	mad.lo.s32 	%r169, %r166, 1040, %r98;
	shl.b32 	%r170, %r165, 1;
	and.b32  	%r171, %r170, 1022;
	add.s32 	%r172, %r169, %r171;
	add.s32 	%r173, %r2, %r166;
	mad.lo.s32 	%r174, %r173, %r82, %r167;
	mul.wide.u32 	%rd27, %r174, 2;
	add.s64 	%rd28, %rd1, %rd27;
	ld.global.u16 	%rs32, [%rd28];
	st.shared.u16 	[%r172], %rs32;
$L__BB1_20:
	add.s32 	%r382, %r382, 8;
	setp.eq.s32 	%p13, %r382, 256;
	@%p13 bra 	$L__BB1_21;
	bra.uni 	$L__BB1_4;
$L__BB1_21:
	setp.lt.s32 	%p14, %r83, 16;
	@%p14 bra 	$L__BB1_55;
	and.b32  	%r7, %r3, 15;
	shl.b32 	%r176, %r3, 1;
	and.b32  	%r177, %r176, 30;
	mov.u32 	%r178, _ZZ42flash_attention_kernel_baseline_shared_memP13__nv_bfloat16S0_S0_S0_iiE2sK;
	add.s32 	%r8, %r178, %r177;
	shr.s32 	%r179, %r82, 31;
	shr.u32 	%r180, %r179, 28;
	add.s32 	%r181, %r82, %r180;
	shr.s32 	%r9, %r181, 4;
	add.s32 	%r182, %r9, -1;
	shr.u32 	%r183, %r182, 31;
	add.s32 	%r184, %r182, %r183;
	and.b32  	%r185, %r184, -2;
	sub.s32 	%r10, %r182, %r185;
	add.s32 	%r11, %r1, %r7;
	max.s32 	%r186, %r182, 1;
	shr.u32 	%r12, %r3, 4;
	add.s32 	%r187, %r3, 32;
	shr.u32 	%r13, %r187, 4;
	add.s32 	%r188, %r3, 64;
	shr.u32 	%r14, %r188, 4;
	add.s32 	%r189, %r3, 96;
	shr.u32 	%r15, %r189, 4;
	add.s32 	%r190, %r3, 128;
	shr.u32 	%r16, %r190, 4;
	add.s32 	%r191, %r3, 160;
	shr.u32 	%r17, %r191, 4;
	add.s32 	%r192, %r3, 192;
	shr.u32 	%r18, %r192, 4;
	add.s32 	%r193, %r3, 224;
	shr.u32 	%r19, %r193, 4;
	neg.s32 	%r20, %r186;
	shr.s32 	%r194, %r83, 31;
	shr.u32 	%r195, %r194, 28;
	add.s32 	%r196, %r83, %r195;
	shr.s32 	%r21, %r196, 4;
	mov.b32 	%r383, 0;
	mul.wide.s32 	%rd74, %r10, 512;
$L__BB1_23:
	ld.param.u64 	%rd108, [_Z42flash_attention_kernel_baseline_shared_memP13__nv_bfloat16S0_S0_S0_ii_param_1];
	setp.lt.s32 	%p15, %r82, 32;
	shl.b32 	%r197, %r383, 4;
	add.s32 	%r26, %r197, %r12;
	mul.lo.s32 	%r27, %r26, %r82;
	add.s32 	%r198, %r27, %r7;
	cvta.to.global.u64 	%rd29, %rd108;
	mul.wide.s32 	%rd30, %r198, 2;
	add.s64 	%rd31, %rd29, %rd30;
	ld.global.u16 	%rs33, [%rd31];
	shl.b32 	%r199, %r12, 5;
	add.s32 	%r200, %r8, %r199;
	st.shared.u16 	[%r200], %rs33;
	add.s32 	%r28, %r197, %r13;
	mul.lo.s32 	%r29, %r28, %r82;
	add.s32 	%r201, %r29, %r7;
	mul.wide.s32 	%rd32, %r201, 2;
	add.s64 	%rd33, %rd29, %rd32;
	ld.global.u16 	%rs34, [%rd33];
	shl.b32 	%r202, %r13, 5;
	add.s32 	%r203, %r8, %r202;
	st.shared.u16 	[%r203], %rs34;
	add.s32 	%r30, %r197, %r14;
	mul.lo.s32 	%r31, %r30, %r82;
	add.s32 	%r204, %r31, %r7;
	mul.wide.s32 	%rd34, %r204, 2;
	add.s64 	%rd35, %rd29, %rd34;
	ld.global.u16 	%rs35, [%rd35];
	shl.b32 	%r205, %r14, 5;
	add.s32 	%r206, %r8, %r205;
	st.shared.u16 	[%r206], %rs35;
	add.s32 	%r32, %r197, %r15;
	mul.lo.s32 	%r33, %r32, %r82;
	add.s32 	%r207, %r33, %r7;
	mul.wide.s32 	%rd36, %r207, 2;
	add.s64 	%rd37, %rd29, %rd36;
	ld.global.u16 	%rs36, [%rd37];
	shl.b32 	%r208, %r15, 5;
	add.s32 	%r209, %r8, %r208;
	st.shared.u16 	[%r209], %rs36;
	add.s32 	%r34, %r197, %r16;
	mul.lo.s32 	%r35, %r34, %r82;
	add.s32 	%r210, %r35, %r7;
	mul.wide.s32 	%rd38, %r210, 2;
	add.s64 	%rd39, %rd29, %rd38;
	ld.global.u16 	%rs37, [%rd39];
	shl.b32 	%r211, %r16, 5;
	add.s32 	%r212, %r8, %r211;
	st.shared.u16 	[%r212], %rs37;
	add.s32 	%r36, %r197, %r17;
	mul.lo.s32 	%r37, %r36, %r82;
	add.s32 	%r213, %r37, %r7;
	mul.wide.s32 	%rd40, %r213, 2;
	add.s64 	%rd41, %rd29, %rd40;
	ld.global.u16 	%rs38, [%rd41];
	shl.b32 	%r214, %r17, 5;
	add.s32 	%r215, %r8, %r214;
	st.shared.u16 	[%r215], %rs38;
	add.s32 	%r38, %r197, %r18;
	mul.lo.s32 	%r39, %r38, %r82;
	add.s32 	%r216, %r39, %r7;
	mul.wide.s32 	%rd42, %r216, 2;
	add.s64 	%rd43, %rd29, %rd42;
	ld.global.u16 	%rs39, [%rd43];
	shl.b32 	%r217, %r18, 5;
	add.s32 	%r218, %r8, %r217;
	st.shared.u16 	[%r218], %rs39;
	add.s32 	%r40, %r197, %r19;
	mul.lo.s32 	%r41, %r40, %r82;
	add.s32 	%r219, %r41, %r7;
	mul.wide.s32 	%rd44, %r219, 2;
	add.s64 	%rd45, %rd29, %rd44;
	ld.global.u16 	%rs40, [%rd45];
	shl.b32 	%r220, %r19, 5;
	add.s32 	%r221, %r8, %r220;
	st.shared.u16 	[%r221], %rs40;
	mov.f32 	%f369, 0f00000000;
	mov.f32 	%f370, %f369;
	mov.f32 	%f371, %f369;
	mov.f32 	%f372, %f369;
	mov.f32 	%f373, %f369;
	mov.f32 	%f374, %f369;
	mov.f32 	%f375, %f369;
	mov.f32 	%f376, %f369;
	@%p15 bra 	$L__BB1_26;
	or.b32  	%r223, %r7, 16;
	add.s32 	%r391, %r223, %r41;
	add.s32 	%r390, %r223, %r39;
	add.s32 	%r389, %r223, %r37;
	add.s32 	%r388, %r223, %r35;
	add.s32 	%r387, %r223, %r33;
	add.s32 	%r386, %r223, %r31;
	add.s32 	%r385, %r223, %r29;
	add.s32 	%r384, %r223, %r27;
	mov.u32 	%r224, _ZZ42flash_attention_kernel_baseline_shared_memP13__nv_bfloat16S0_S0_S0_iiE7sQ_full;
	cvt.u64.u32 	%rd47, %r224;
	cvta.shared.u64 	%rd111, %rd47;
	mov.b32 	%r393, 0;
	mov.f32 	%f369, 0f00000000;
	mov.u32 	%r392, %r20;
$L__BB1_25:
	ld.param.u64 	%rd109, [_Z42flash_attention_kernel_baseline_shared_memP13__nv_bfloat16S0_S0_S0_ii_param_1];
	mul.wide.s32 	%rd48, %r391, 2;
	cvta.to.global.u64 	%rd49, %rd109;
	add.s64 	%rd50, %rd49, %rd48;
	mul.wide.s32 	%rd51, %r390, 2;
	add.s64 	%rd52, %rd49, %rd51;
	mul.wide.s32 	%rd53, %r389, 2;
	add.s64 	%rd54, %rd49, %rd53;
	mul.wide.s32 	%rd55, %r388, 2;
	add.s64 	%rd56, %rd49, %rd55;
	mul.wide.s32 	%rd57, %r387, 2;
	add.s64 	%rd58, %rd49, %rd57;
	mul.wide.s32 	%rd59, %r386, 2;
	add.s64 	%rd60, %rd49, %rd59;
	mul.wide.s32 	%rd61, %r385, 2;
	add.s64 	%rd62, %rd49, %rd61;
	mul.wide.s32 	%rd63, %r384, 2;
	add.s64 	%rd64, %rd49, %rd63;
	bar.sync 	0;
	shl.b32 	%r225, %r393, 9;
	not.b32 	%r226, %r225;
	and.b32  	%r227, %r226, 512;
	add.s32 	%r228, %r8, %r227;
	add.s32 	%r393, %r393, 1;
	shl.b32 	%r229, %r12, 5;
	add.s32 	%r230, %r228, %r229;
	ld.global.u16 	%rs41, [%rd64];
	st.shared.u16 	[%r230], %rs41;
	shl.b32 	%r231, %r13, 5;
	add.s32 	%r232, %r228, %r231;
	ld.global.u16 	%rs42, [%rd62];
	st.shared.u16 	[%r232], %rs42;
	shl.b32 	%r233, %r14, 5;
	add.s32 	%r234, %r228, %r233;
	ld.global.u16 	%rs43, [%rd60];
	st.shared.u16 	[%r234], %rs43;
	shl.b32 	%r235, %r15, 5;
	add.s32 	%r236, %r228, %r235;
	ld.global.u16 	%rs44, [%rd58];
	st.shared.u16 	[%r236], %rs44;
	shl.b32 	%r237, %r16, 5;
	add.s32 	%r238, %r228, %r237;
	ld.global.u16 	%rs45, [%rd56];
	st.shared.u16 	[%r238], %rs45;
	shl.b32 	%r239, %r17, 5;
	add.s32 	%r240, %r228, %r239;
	ld.global.u16 	%rs46, [%rd54];
	st.shared.u16 	[%r240], %rs46;
	shl.b32 	%r241, %r18, 5;
	add.s32 	%r242, %r228, %r241;
	ld.global.u16 	%rs47, [%rd52];
	st.shared.u16 	[%r242], %rs47;
	shl.b32 	%r243, %r19, 5;
	add.s32 	%r244, %r228, %r243;
	ld.global.u16 	%rs48, [%rd50];
	st.shared.u16 	[%r244], %rs48;
	mov.b32 	%r245, 520;
	wmma.load.a.sync.aligned.row.m16n16k16.bf16 	{%r246, %r247, %r248, %r249}, [%rd111], %r245;
	mov.u32 	%r250, _ZZ42flash_attention_kernel_baseline_shared_memP13__nv_bfloat16S0_S0_S0_iiE2sK;
	cvt.u64.u32 	%rd65, %r250;
	cvta.shared.u64 	%rd66, %rd65;
	cvt.u64.u32 	%rd67, %r225;
	and.b64  	%rd68, %rd67, 512;
	add.s64 	%rd69, %rd66, %rd68;
	mov.b32 	%r251, 16;
	wmma.load.b.sync.aligned.col.m16n16k16.bf16 	{%r252, %r253, %r254, %r255}, [%rd69], %r251;
	wmma.mma.sync.aligned.row.col.m16n16k16.f32.bf16.bf16.f32 {%f376, %f375, %f374, %f373, %f372, %f371, %f370, %f369}, {%r246, %r247, %r248, %r249}, {%r252, %r253, %r254, %r255}, {%f376, %f375, %f374, %f373, %f372, %f371, %f370, %f369};
	add.s64 	%rd111, %rd111, 32;
	add.s32 	%r392, %r392, 1;
	setp.ne.s32 	%p16, %r392, 0;
	add.s32 	%r391, %r391, 16;
	add.s32 	%r390, %r390, 16;
	add.s32 	%r389, %r389, 16;
	add.s32 	%r388, %r388, 16;
	add.s32 	%r387, %r387, 16;
	add.s32 	%r386, %r386, 16;
	add.s32 	%r385, %r385, 16;
	add.s32 	%r384, %r384, 16;
	@%p16 bra 	$L__BB1_25;
$L__BB1_26:
	setp.gt.u32 	%p17, %r3, 15;
	shl.b32 	%r256, %r9, 4;
	add.s32 	%r257, %r256, -16;
	mov.u32 	%r258, _ZZ42flash_attention_kernel_baseline_shared_memP13__nv_bfloat16S0_S0_S0_iiE7sQ_full;
	cvt.u64.u32 	%rd70, %r258;
	cvta.shared.u64 	%rd71, %rd70;
	mul.wide.s32 	%rd72, %r257, 2;
	add.s64 	%rd73, %rd71, %rd72;
	mov.b32 	%r259, 520;
	wmma.load.a.sync.aligned.row.m16n16k16.bf16 	{%r260, %r261, %r262, %r263}, [%rd73], %r259;
	mov.u32 	%r264, _ZZ42flash_attention_kernel_baseline_shared_memP13__nv_bfloat16S0_S0_S0_iiE2sK;
	cvt.u64.u32 	%rd75, %r264;
	cvta.shared.u64 	%rd76, %rd75;
	add.s64 	%rd77, %rd76, %rd74;
	mov.b32 	%r265, 16;
	wmma.load.b.sync.aligned.col.m16n16k16.bf16 	{%r266, %r267, %r268, %r269}, [%rd77], %r265;
	wmma.mma.sync.aligned.row.col.m16n16k16.f32.bf16.bf16.f32 {%f27, %f28, %f29, %f30, %f31, %f32, %f33, %f34}, {%r260, %r261, %r262, %r263}, {%r266, %r267, %r268, %r269}, {%f376, %f375, %f374, %f373, %f372, %f371, %f370, %f369};
	cvt.rn.f32.s32 	%f35, %r82;
	sqrt.rn.f32 	%f36, %f35;
	rcp.rn.f32 	%f37, %f36;
	mul.f32 	%f38, %f27, %f37;
	mul.f32 	%f39, %f28, %f37;
	mul.f32 	%f40, %f29, %f37;
	mul.f32 	%f41, %f30, %f37;
	mul.f32 	%f42, %f31, %f37;
	mul.f32 	%f43, %f32, %f37;
	mul.f32 	%f44, %f33, %f37;
	mul.f32 	%f45, %f34, %f37;
	mov.u32 	%r270, _ZZ42flash_attention_kernel_baseline_shared_memP13__nv_bfloat16S0_S0_S0_iiE7sS_tile;
	wmma.store.d.sync.aligned.row.m16n16k16.shared.f32 	[%r270], {%f38, %f39, %f40, %f41, %f42, %f43, %f44, %f45}, %r265;
	bar.sync 	0;
	@%p17 bra 	$L__BB1_28;
	shl.b32 	%r271, %r3, 6;
	mov.u32 	%r272, _ZZ42flash_attention_kernel_baseline_shared_memP13__nv_bfloat16S0_S0_S0_iiE7sS_tile;
	add.s32 	%r273, %r272, %r271;
	ld.shared.f32 	%f46, [%r273];
	max.f32 	%f47, %f46, 0fFF800000;
	ld.shared.f32 	%f48, [%r273+4];
	max.f32 	%f49, %f47, %f48;
	ld.shared.f32 	%f50, [%r273+8];
	max.f32 	%f51, %f49, %f50;
	ld.shared.f32 	%f52, [%r273+12];
	max.f32 	%f53, %f51, %f52;
	ld.shared.f32 	%f54, [%r273+16];
	max.f32 	%f55, %f53, %f54;
	ld.shared.f32 	%f56, [%r273+20];
	max.f32 	%f57, %f55, %f56;
	ld.shared.f32 	%f58, [%r273+24];
	max.f32 	%f59, %f57, %f58;
	ld.shared.f32 	%f60, [%r273+28];
	max.f32 	%f61, %f59, %f60;
	ld.shared.f32 	%f62, [%r273+32];
	max.f32 	%f63, %f61, %f62;
	ld.shared.f32 	%f64, [%r273+36];
	max.f32 	%f65, %f63, %f64;
	ld.shared.f32 	%f66, [%r273+40];
	max.f32 	%f67, %f65, %f66;
	ld.shared.f32 	%f68, [%r273+44];
	max.f32 	%f69, %f67, %f68;
	ld.shared.f32 	%f70, [%r273+48];
	max.f32 	%f71, %f69, %f70;
	ld.shared.f32 	%f72, [%r273+52];
	max.f32 	%f73, %f71, %f72;
	ld.shared.f32 	%f74, [%r273+56];
	max.f32 	%f75, %f73, %f74;
	ld.shared.f32 	%f76, [%r273+60];
	max.f32 	%f77, %f75, %f76;
	shl.b32 	%r274, %r3, 2;
	mov.u32 	%r275, _ZZ42flash_attention_kernel_baseline_shared_memP13__nv_bfloat16S0_S0_S0_iiE11row_m_stats;
	add.s32 	%r276, %r275, %r274;
	ld.shared.f32 	%f78, [%r276];
	max.f32 	%f79, %f78, %f77;
	mov.u32 	%r277, _ZZ42flash_attention_kernel_baseline_shared_memP13__nv_bfloat16S0_S0_S0_iiE11row_l_stats;
	add.s32 	%r278, %r277, %r274;
	ld.shared.f32 	%f80, [%r278];
	sub.f32 	%f81, %f78, %f79;
	fma.rn.f32 	%f82, %f81, 0f3BBB989D, 0f3F000000;
	cvt.sat.f32.f32 	%f83, %f82;
	mov.f32 	%f84, 0f4B400001;
	mov.f32 	%f85, 0f437C0000;
	fma.rm.f32 	%f86, %f83, %f85, %f84;
	add.f32 	%f87, %f86, 0fCB40007F;
	neg.f32 	%f88, %f87;
	fma.rn.f32 	%f89, %f81, 0f3FB8AA3B, %f88;
	fma.rn.f32 	%f90, %f81, 0f32A57060, %f89;
	mov.b32 	%r279, %f86;
	shl.b32 	%r280, %r279, 23;
	mov.b32 	%f91, %r280;
	ex2.approx.ftz.f32 	%f92, %f90;
	mul.f32 	%f93, %f92, %f91;
	sub.f32 	%f94, %f46, %f79;
	fma.rn.f32 	%f95, %f94, 0f3BBB989D, 0f3F000000;
	cvt.sat.f32.f32 	%f96, %f95;
	fma.rm.f32 	%f97, %f96, %f85, %f84;
	add.f32 	%f98, %f97, 0fCB40007F;
	neg.f32 	%f99, %f98;
	fma.rn.f32 	%f100, %f94, 0f3FB8AA3B, %f99;
	fma.rn.f32 	%f101, %f94, 0f32A57060, %f100;
	mov.b32 	%r281, %f97;
	shl.b32 	%r282, %r281, 23;
	mov.b32 	%f102, %r282;
	ex2.approx.ftz.f32 	%f103, %f101;
	mul.f32 	%f104, %f103, %f102;
	add.f32 	%f105, %f104, 0f00000000;
	sub.f32 	%f106, %f48, %f79;
	fma.rn.f32 	%f107, %f106, 0f3BBB989D, 0f3F000000;
	cvt.sat.f32.f32 	%f108, %f107;
	fma.rm.f32 	%f109, %f108, %f85, %f84;
	add.f32 	%f110, %f109, 0fCB40007F;
	neg.f32 	%f111, %f110;
	fma.rn.f32 	%f112, %f106, 0f3FB8AA3B, %f111;
	fma.rn.f32 	%f113, %f106, 0f32A57060, %f112;
	mov.b32 	%r283, %f109;
	shl.b32 	%r284, %r283, 23;
	mov.b32 	%f114, %r284;
	ex2.approx.ftz.f32 	%f115, %f113;
	mul.f32 	%f116, %f115, %f114;
	add.f32 	%f117, %f105, %f116;
	sub.f32 	%f118, %f50, %f79;
	fma.rn.f32 	%f119, %f118, 0f3BBB989D, 0f3F000000;
	cvt.sat.f32.f32 	%f120, %f119;
	fma.rm.f32 	%f121, %f120, %f85, %f84;
	add.f32 	%f122, %f121, 0fCB40007F;
	neg.f32 	%f123, %f122;
	fma.rn.f32 	%f124, %f118, 0f3FB8AA3B, %f123;
	fma.rn.f32 	%f125, %f118, 0f32A57060, %f124;
	mov.b32 	%r285, %f121;
	shl.b32 	%r286, %r285, 23;
	mov.b32 	%f126, %r286;
	ex2.approx.ftz.f32 	%f127, %f125;
	mul.f32 	%f128, %f127, %f126;
	add.f32 	%f129, %f117, %f128;
	sub.f32 	%f130, %f52, %f79;
	fma.rn.f32 	%f131, %f130, 0f3BBB989D, 0f3F000000;
	cvt.sat.f32.f32 	%f132, %f131;
	fma.rm.f32 	%f133, %f132, %f85, %f84;
	add.f32 	%f134, %f133, 0fCB40007F;
	neg.f32 	%f135, %f134;
	fma.rn.f32 	%f136, %f130, 0f3FB8AA3B, %f135;
	fma.rn.f32 	%f137, %f130, 0f32A57060, %f136;
	mov.b32 	%r287, %f133;
	shl.b32 	%r288, %r287, 23;
	mov.b32 	%f138, %r288;
	ex2.approx.ftz.f32 	%f139, %f137;
	mul.f32 	%f140, %f139, %f138;
	add.f32 	%f141, %f129, %f140;
	sub.f32 	%f142, %f54, %f79;
	fma.rn.f32 	%f143, %f142, 0f3BBB989D, 0f3F000000;
	cvt.sat.f32.f32 	%f144, %f143;
	fma.rm.f32 	%f145, %f144, %f85, %f84;
	add.f32 	%f146, %f145, 0fCB40007F;
	neg.f32 	%f147, %f146;
	fma.rn.f32 	%f148, %f142, 0f3FB8AA3B, %f147;
	fma.rn.f32 	%f149, %f142, 0f32A57060, %f148;
	mov.b32 	%r289, %f145;
	shl.b32 	%r290, %r289, 23;
	mov.b32 	%f150, %r290;
	ex2.approx.ftz.f32 	%f151, %f149;
	mul.f32 	%f152, %f151, %f150;
	add.f32 	%f153, %f141, %f152;
	sub.f32 	%f154, %f56, %f79;
	fma.rn.f32 	%f155, %f154, 0f3BBB989D, 0f3F000000;
	cvt.sat.f32.f32 	%f156, %f155;
	fma.rm.f32 	%f157, %f156, %f85, %f84;
	add.f32 	%f158, %f157, 0fCB40007F;
	neg.f32 	%f159, %f158;
	fma.rn.f32 	%f160, %f154, 0f3FB8AA3B, %f159;
	fma.rn.f32 	%f161, %f154, 0f32A57060, %f160;
	mov.b32 	%r291, %f157;
	shl.b32 	%r292, %r291, 23;
	mov.b32 	%f162, %r292;
	ex2.approx.ftz.f32 	%f163, %f161;
	mul.f32 	%f164, %f163, %f162;
	add.f32 	%f165, %f153, %f164;
	sub.f32 	%f166, %f58, %f79;
	fma.rn.f32 	%f167, %f166, 0f3BBB989D, 0f3F000000;
	cvt.sat.f32.f32 	%f168, %f167;
	fma.rm.f32 	%f169, %f168, %f85, %f84;
	add.f32 	%f170, %f169, 0fCB40007F;
	neg.f32 	%f171, %f170;
	fma.rn.f32 	%f172, %f166, 0f3FB8AA3B, %f171;
	fma.rn.f32 	%f173, %f166, 0f32A57060, %f172;
	mov.b32 	%r293, %f169;
	shl.b32 	%r294, %r293, 23;
	mov.b32 	%f174, %r294;
	ex2.approx.ftz.f32 	%f175, %f173;
	mul.f32 	%f176, %f175, %f174;
	add.f32 	%f177, %f165, %f176;
	sub.f32 	%f178, %f60, %f79;
	fma.rn.f32 	%f179, %f178, 0f3BBB989D, 0f3F000000;
	cvt.sat.f32.f32 	%f180, %f179;
	fma.rm.f32 	%f181, %f180, %f85, %f84;
	add.f32 	%f182, %f181, 0fCB40007F;
	neg.f32 	%f183, %f182;
	fma.rn.f32 	%f184, %f178, 0f3FB8AA3B, %f183;
	fma.rn.f32 	%f185, %f178, 0f32A57060, %f184;
	mov.b32 	%r295, %f181;
	shl.b32 	%r296, %r295, 23;
	mov.b32 	%f186, %r296;
	ex2.approx.ftz.f32 	%f187, %f185;
	mul.f32 	%f188, %f187, %f186;
	add.f32 	%f189, %f177, %f188;
	sub.f32 	%f190, %f62, %f79;
	fma.rn.f32 	%f191, %f190, 0f3BBB989D, 0f3F000000;
	cvt.sat.f32.f32 	%f192, %f191;
	fma.rm.f32 	%f193, %f192, %f85, %f84;
	add.f32 	%f194, %f193, 0fCB40007F;
	neg.f32 	%f195, %f194;
	fma.rn.f32 	%f196, %f190, 0f3FB8AA3B, %f195;
	fma.rn.f32 	%f197, %f190, 0f32A57060, %f196;
	mov.b32 	%r297, %f193;
	shl.b32 	%r298, %r297, 23;
	mov.b32 	%f198, %r298;
	ex2.approx.ftz.f32 	%f199, %f197;
	mul.f32 	%f200, %f199, %f198;
	add.f32 	%f201, %f189, %f200;
	sub.f32 	%f202, %f64, %f79;
	fma.rn.f32 	%f203, %f202, 0f3BBB989D, 0f3F000000;
	cvt.sat.f32.f32 	%f204, %f203;
	fma.rm.f32 	%f205, %f204, %f85, %f84;
	add.f32 	%f206, %f205, 0fCB40007F;
	neg.f32 	%f207, %f206;
	fma.rn.f32 	%f208, %f202, 0f3FB8AA3B, %f207;
	fma.rn.f32 	%f209, %f202, 0f32A57060, %f208;
	mov.b32 	%r299, %f205;
	shl.b32 	%r300, %r299, 23;
	mov.b32 	%f210, %r300;
	ex2.approx.ftz.f32 	%f211, %f209;
	mul.f32 	%f212, %f211, %f210;
	add.f32 	%f213, %f201, %f212;
	sub.f32 	%f214, %f66, %f79;
	fma.rn.f32 	%f215, %f214, 0f3BBB989D, 0f3F000000;
	cvt.sat.f32.f32 	%f216, %f215;
	fma.rm.f32 	%f217, %f216, %f85, %f84;
	add.f32 	%f218, %f217, 0fCB40007F;
	neg.f32 	%f219, %f218;
	fma.rn.f32 	%f220, %f214, 0f3FB8AA3B, %f219;
	fma.rn.f32 	%f221, %f214, 0f32A57060, %f220;
	mov.b32 	%r301, %f217;
	shl.b32 	%r302, %r301, 23;
	mov.b32 	%f222, %r302;
	ex2.approx.ftz.f32 	%f223, %f221;
	mul.f32 	%f224, %f223, %f222;
	add.f32 	%f225, %f213, %f224;
	sub.f32 	%f226, %f68, %f79;
	fma.rn.f32 	%f227, %f226, 0f3BBB989D, 0f3F000000;
	cvt.sat.f32.f32 	%f228, %f227;
	fma.rm.f32 	%f229, %f228, %f85, %f84;
	add.f32 	%f230, %f229, 0fCB40007F;
	neg.f32 	%f231, %f230;
	fma.rn.f32 	%f232, %f226, 0f3FB8AA3B, %f231;
	fma.rn.f32 	%f233, %f226, 0f32A57060, %f232;
	mov.b32 	%r303, %f229;
	shl.b32 	%r304, %r303, 23;
	mov.b32 	%f234, %r304;
	ex2.approx.ftz.f32 	%f235, %f233;
	mul.f32 	%f236, %f235, %f234;
	add.f32 	%f237, %f225, %f236;
	sub.f32 	%f238, %f70, %f79;
	fma.rn.f32 	%f239, %f238, 0f3BBB989D, 0f3F000000;
	cvt.sat.f32.f32 	%f240, %f239;
	fma.rm.f32 	%f241, %f240, %f85, %f84;
	add.f32 	%f242, %f241, 0fCB40007F;
	neg.f32 	%f243, %f242;
	fma.rn.f32 	%f244, %f238, 0f3FB8AA3B, %f243;
	fma.rn.f32 	%f245, %f238, 0f32A57060, %f244;
	mov.b32 	%r305, %f241;
	shl.b32 	%r306, %r305, 23;
	mov.b32 	%f246, %r306;
	ex2.approx.ftz.f32 	%f247, %f245;
	mul.f32 	%f248, %f247, %f246;
	add.f32 	%f249, %f237, %f248;
	sub.f32 	%f250, %f72, %f79;
	fma.rn.f32 	%f251, %f250, 0f3BBB989D, 0f3F000000;
	cvt.sat.f32.f32 	%f252, %f251;
	fma.rm.f32 	%f253, %f252, %f85, %f84;
	add.f32 	%f254, %f253, 0fCB40007F;
	neg.f32 	%f255, %f254;
	fma.rn.f32 	%f256, %f250, 0f3FB8AA3B, %f255;
	fma.rn.f32 	%f257, %f250, 0f32A57060, %f256;
	mov.b32 	%r307, %f253;
	shl.b32 	%r308, %r307, 23;
	mov.b32 	%f258, %r308;
	ex2.approx.ftz.f32 	%f259, %f257;
	mul.f32 	%f260, %f259, %f258;
	add.f32 	%f261, %f249, %f260;
	sub.f32 	%f262, %f74, %f79;
	fma.rn.f32 	%f263, %f262, 0f3BBB989D, 0f3F000000;
	cvt.sat.f32.f32 	%f264, %f263;
	fma.rm.f32 	%f265, %f264, %f85, %f84;
	add.f32 	%f266, %f265, 0fCB40007F;
	neg.f32 	%f267, %f266;
	fma.rn.f32 	%f268, %f262, 0f3FB8AA3B, %f267;
	fma.rn.f32 	%f269, %f262, 0f32A57060, %f268;
	mov.b32 	%r309, %f265;
	shl.b32 	%r310, %r309, 23;
	mov.b32 	%f270, %r310;
	ex2.approx.ftz.f32 	%f271, %f269;
	mul.f32 	%f272, %f271, %f270;
	add.f32 	%f273, %f261, %f272;
	sub.f32 	%f274, %f76, %f79;
	fma.rn.f32 	%f275, %f274, 0f3BBB989D, 0f3F000000;
	cvt.sat.f32.f32 	%f276, %f275;
	fma.rm.f32 	%f277, %f276, %f85, %f84;
	add.f32 	%f278, %f277, 0fCB40007F;
	neg.f32 	%f279, %f278;
	fma.rn.f32 	%f280, %f274, 0f3FB8AA3B, %f279;
	fma.rn.f32 	%f281, %f274, 0f32A57060, %f280;
	mov.b32 	%r311, %f277;
	shl.b32 	%r312, %r311, 23;
	mov.b32 	%f282, %r312;
	ex2.approx.ftz.f32 	%f283, %f281;
	mul.f32 	%f284, %f283, %f282;
	add.f32 	%f285, %f273, %f284;
	fma.rn.f32 	%f286, %f80, %f93, %f285;
	st.shared.f32 	[%r276], %f79;
	st.shared.f32 	[%r278], %f286;
	rcp.rn.f32 	%f287, %f286;
	mul.f32 	%f288, %f287, %f104;
	st.shared.f32 	[%r273], %f288;
	mul.f32 	%f289, %f287, %f116;
	st.shared.f32 	[%r273+4], %f289;
	mul.f32 	%f290, %f287, %f128;
	st.shared.f32 	[%r273+8], %f290;
	mul.f32 	%f291, %f287, %f140;
	st.shared.f32 	[%r273+12], %f291;
	mul.f32 	%f292, %f287, %f152;
	st.shared.f32 	[%r273+16], %f292;
	mul.f32 	%f293, %f287, %f164;
	st.shared.f32 	[%r273+20], %f293;
	mul.f32 	%f294, %f287, %f176;
	st.shared.f32 	[%r273+24], %f294;
	mul.f32 	%f295, %f287, %f188;
	st.shared.f32 	[%r273+28], %f295;
	mul.f32 	%f296, %f287, %f200;
	st.shared.f32 	[%r273+32], %f296;
	mul.f32 	%f297, %f287, %f212;
	st.shared.f32 	[%r273+36], %f297;
	mul.f32 	%f298, %f287, %f224;
	st.shared.f32 	[%r273+40], %f298;
	mul.f32 	%f299, %f287, %f236;
	st.shared.f32 	[%r273+44], %f299;
	mul.f32 	%f300, %f287, %f248;
	st.shared.f32 	[%r273+48], %f300;
	mul.f32 	%f301, %f287, %f260;
	st.shared.f32 	[%r273+52], %f301;
	mul.f32 	%f302, %f287, %f272;
	st.shared.f32 	[%r273+56], %f302;
	mul.f32 	%f303, %f287, %f284;
	st.shared.f32 	[%r273+60], %f303;
$L__BB1_28:
	setp.gt.u32 	%p18, %r3, 15;
	bar.sync 	0;
	@%p18 bra 	$L__BB1_30;
	shl.b32 	%r313, %r3, 6;
	mov.u32 	%r314, _ZZ42flash_attention_kernel_baseline_shared_memP13__nv_bfloat16S0_S0_S0_iiE7sS_tile;
	add.s32 	%r315, %r314, %r313;
	ld.shared.f32 	%f304, [%r315];
	// begin inline asm
	{  cvt.rn.bf16.f32 %rs49, %f304;}

	// end inline asm
	shl.b32 	%r316, %r3, 5;
	mov.u32 	%r317, _ZZ42flash_attention_kernel_baseline_shared_memP13__nv_bfloat16S0_S0_S0_iiE2sV;
	add.s32 	%r318, %r317, %r316;
	st.shared.u16 	[%r318], %rs49;
	ld.shared.f32 	%f305, [%r315+4];
	// begin inline asm
	{  cvt.rn.bf16.f32 %rs50, %f305;}

	// end inline asm
	st.shared.u16 	[%r318+2], %rs50;
	ld.shared.f32 	%f306, [%r315+8];
	// begin inline asm
	{  cvt.rn.bf16.f32 %rs51, %f306;}

	// end inline asm
	st.shared.u16 	[%r318+4], %rs51;
	ld.shared.f32 	%f307, [%r315+12];
	// begin inline asm
	{  cvt.rn.bf16.f32 %rs52, %f307;}

	// end inline asm
	st.shared.u16 	[%r318+6], %rs52;
	ld.shared.f32 	%f308, [%r315+16];
	// begin inline asm
	{  cvt.rn.bf16.f32 %rs53, %f308;}

	// end inline asm
	st.shared.u16 	[%r318+8], %rs53;
	ld.shared.f32 	%f309, [%r315+20];
	// begin inline asm
	{  cvt.rn.bf16.f32 %rs54, %f309;}

	// end inline asm
	st.shared.u16 	[%r318+10], %rs54;
	ld.shared.f32 	%f310, [%r315+24];
	// begin inline asm
	{  cvt.rn.bf16.f32 %rs55, %f310;}

	// end inline asm
	st.shared.u16 	[%r318+12], %rs55;
	ld.shared.f32 	%f311, [%r315+28];
	// begin inline asm
	{  cvt.rn.bf16.f32 %rs56, %f311;}

	// end inline asm
	st.shared.u16 	[%r318+14], %rs56;
	ld.shared.f32 	%f312, [%r315+32];
	// begin inline asm
	{  cvt.rn.bf16.f32 %rs57, %f312;}

	// end inline asm
	st.shared.u16 	[%r318+16], %rs57;
	ld.shared.f32 	%f313, [%r315+36];
	// begin inline asm
	{  cvt.rn.bf16.f32 %rs58, %f313;}

	// end inline asm
	st.shared.u16 	[%r318+18], %rs58;
	ld.shared.f32 	%f314, [%r315+40];
	// begin inline asm
	{  cvt.rn.bf16.f32 %rs59, %f314;}

	// end inline asm
	st.shared.u16 	[%r318+20], %rs59;
	ld.shared.f32 	%f315, [%r315+44];
	// begin inline asm
	{  cvt.rn.bf16.f32 %rs60, %f315;}

	// end inline asm
	st.shared.u16 	[%r318+22], %rs60;
	ld.shared.f32 	%f316, [%r315+48];
	// begin inline asm
	{  cvt.rn.bf16.f32 %rs61, %f316;}

	// end inline asm
	st.shared.u16 	[%r318+24], %rs61;
	ld.shared.f32 	%f317, [%r315+52];
	// begin inline asm
	{  cvt.rn.bf16.f32 %rs62, %f317;}

	// end inline asm
	st.shared.u16 	[%r318+26], %rs62;
	ld.shared.f32 	%f318, [%r315+56];
	// begin inline asm
	{  cvt.rn.bf16.f32 %rs63, %f318;}

	// end inline asm
	st.shared.u16 	[%r318+28], %rs63;
	ld.shared.f32 	%f319, [%r315+60];
	// begin inline asm
	{  cvt.rn.bf16.f32 %rs64, %f319;}

	// end inline asm
	st.shared.u16 	[%r318+30], %rs64;
$L__BB1_30:
	setp.ge.s32 	%p19, %r11, %r82;
	bar.sync 	0;
	mov.u32 	%r319, _ZZ42flash_attention_kernel_baseline_shared_memP13__nv_bfloat16S0_S0_S0_iiE2sV;
	cvt.u64.u32 	%rd78, %r319;
	cvta.shared.u64 	%rd79, %rd78;
	mov.b32 	%r320, 16;
	wmma.load.a.sync.aligned.row.m16n16k16.bf16 	{%r72, %r73, %r74, %r75}, [%rd79], %r320;
	setp.ge.s32 	%p20, %r26, %r83;
	or.pred  	%p21, %p20, %p19;
	@%p21 bra 	$L__BB1_32;
	add.s32 	%r321, %r27, %r11;
	mul.wide.s32 	%rd80, %r321, 2;
	add.s64 	%rd81, %rd2, %rd80;
	ld.global.u16 	%rs81, [%rd81];
	bra.uni 	$L__BB1_33;
$L__BB1_32:
	mov.f32 	%f320, 0f00000000;
	// begin inline asm
	{  cvt.rn.bf16.f32 %rs81, %f320;}

	// end inline asm
$L__BB1_33:
	setp.lt.s32 	%p22, %r11, %r82;
	shl.b32 	%r322, %r7, 1;
	add.s32 	%r324, %r319, %r322;
	shl.b32 	%r325, %r12, 5;
	add.s32 	%r326, %r324, %r325;
	st.shared.u16 	[%r326], %rs81;
	setp.lt.s32 	%p23, %r28, %r83;
	and.pred  	%p24, %p23, %p22;
	@%p24 bra 	$L__BB1_35;
	mov.f32 	%f321, 0f00000000;
	// begin inline asm
	{  cvt.rn.bf16.f32 %rs82, %f321;}

	// end inline asm
	bra.uni 	$L__BB1_36;
$L__BB1_35:
	add.s32 	%r327, %r29, %r11;
	mul.wide.s32 	%rd82, %r327, 2;
	add.s64 	%rd83, %rd2, %rd82;
	ld.global.u16 	%rs82, [%rd83];
$L__BB1_36:
	setp.lt.s32 	%p25, %r11, %r82;
	shl.b32 	%r331, %r13, 5;
	add.s32 	%r332, %r324, %r331;
	st.shared.u16 	[%r332], %rs82;
	setp.lt.s32 	%p26, %r30, %r83;
	and.pred  	%p27, %p26, %p25;
	@%p27 bra 	$L__BB1_38;
	mov.f32 	%f322, 0f00000000;
	// begin inline asm
	{  cvt.rn.bf16.f32 %rs83, %f322;}

	// end inline asm
	bra.uni 	$L__BB1_39;
$L__BB1_38:
	add.s32 	%r333, %r31, %r11;
	mul.wide.s32 	%rd84, %r333, 2;
	add.s64 	%rd85, %rd2, %rd84;
	ld.global.u16 	%rs83, [%rd85];
$L__BB1_39:
	setp.lt.s32 	%p28, %r11, %r82;
	shl.b32 	%r337, %r14, 5;
	add.s32 	%r338, %r324, %r337;
	st.shared.u16 	[%r338], %rs83;
	setp.lt.s32 	%p29, %r32, %r83;
	and.pred  	%p30, %p29, %p28;
	@%p30 bra 	$L__BB1_41;
	mov.f32 	%f323, 0f00000000;
	// begin inline asm
	{  cvt.rn.bf16.f32 %rs84, %f323;}

	// end inline asm
	bra.uni 	$L__BB1_42;
$L__BB1_41:
	add.s32 	%r339, %r33, %r11;
	mul.wide.s32 	%rd86, %r339, 2;
	add.s64 	%rd87, %rd2, %rd86;
	ld.global.u16 	%rs84, [%rd87];
$L__BB1_42:
	setp.lt.s32 	%p31, %r11, %r82;
	shl.b32 	%r343, %r15, 5;
	add.s32 	%r344, %r324, %r343;
	st.shared.u16 	[%r344], %rs84;
	setp.lt.s32 	%p32, %r34, %r83;
	and.pred  	%p33, %p32, %p31;
	@%p33 bra 	$L__BB1_44;
	mov.f32 	%f324, 0f00000000;
	// begin inline asm
	{  cvt.rn.bf16.f32 %rs85, %f324;}

	// end inline asm
	bra.uni 	$L__BB1_45;
$L__BB1_44:
	add.s32 	%r345, %r35, %r11;
	mul.wide.s32 	%rd88, %r345, 2;
	add.s64 	%rd89, %rd2, %rd88;
	ld.global.u16 	%rs85, [%rd89];
$L__BB1_45:
	setp.lt.s32 	%p34, %r11, %r82;
	shl.b32 	%r349, %r16, 5;
	add.s32 	%r350, %r324, %r349;
	st.shared.u16 	[%r350], %rs85;
	setp.lt.s32 	%p35, %r36, %r83;
	and.pred  	%p36, %p35, %p34;
	@%p36 bra 	$L__BB1_47;
	mov.f32 	%f325, 0f00000000;
	// begin inline asm
	{  cvt.rn.bf16.f32 %rs86, %f325;}

	// end inline asm
	bra.uni 	$L__BB1_48;
$L__BB1_47:
	add.s32 	%r351, %r37, %r11;
	mul.wide.s32 	%rd90, %r351, 2;
	add.s64 	%rd91, %rd2, %rd90;
	ld.global.u16 	%rs86, [%rd91];
$L__BB1_48:
	setp.lt.s32 	%p37, %r11, %r82;
	shl.b32 	%r355, %r17, 5;
	add.s32 	%r356, %r324, %r355;
	st.shared.u16 	[%r356], %rs86;
	setp.lt.s32 	%p38, %r38, %r83;
	and.pred  	%p39, %p38, %p37;
	@%p39 bra 	$L__BB1_50;
	mov.f32 	%f326, 0f00000000;
	// begin inline asm
	{  cvt.rn.bf16.f32 %rs87, %f326;}

	// end inline asm
	bra.uni 	$L__BB1_51;
$L__BB1_50:
	add.s32 	%r357, %r39, %r11;
	mul.wide.s32 	%rd92, %r357, 2;
	add.s64 	%rd93, %rd2, %rd92;
	ld.global.u16 	%rs87, [%rd93];
$L__BB1_51:
	setp.lt.s32 	%p40, %r11, %r82;
	shl.b32 	%r361, %r18, 5;
	add.s32 	%r362, %r324, %r361;
	st.shared.u16 	[%r362], %rs87;
	setp.lt.s32 	%p41, %r40, %r83;
	and.pred  	%p42, %p41, %p40;
	@%p42 bra 	$L__BB1_53;
	mov.f32 	%f327, 0f00000000;
	// begin inline asm
	{  cvt.rn.bf16.f32 %rs88, %f327;}

	// end inline asm
	bra.uni 	$L__BB1_54;
$L__BB1_53:
	add.s32 	%r363, %r41, %r11;
	mul.wide.s32 	%rd94, %r363, 2;
	add.s64 	%rd95, %rd2, %rd94;
	ld.global.u16 	%rs88, [%rd95];
$L__BB1_54:
	shl.b32 	%r367, %r19, 5;
	add.s32 	%r368, %r324, %r367;
	st.shared.u16 	[%r368], %rs88;
	bar.sync 	0;
	cvta.shared.u64 	%rd97, %rd78;
	mov.b32 	%r369, 16;
	wmma.load.b.sync.aligned.row.m16n16k16.bf16 	{%r370, %r371, %r372, %r373}, [%rd97], %r369;
	mov.f32 	%f328, 0f00000000;
	wmma.mma.sync.aligned.row.row.m16n16k16.f32.bf16.bf16.f32 {%f329, %f330, %f331, %f332, %f333, %f334, %f335, %f336}, {%r72, %r73, %r74, %r75}, {%r370, %r371, %r372, %r373}, {%f328, %f328, %f328, %f328, %f328, %f328, %f328, %f328};
	bar.sync 	0;
	ld.shared.f32 	%f337, [%r6];
	add.f32 	%f338, %f329, %f337;
	st.shared.f32 	[%r6], %f338;
	ld.shared.f32 	%f339, [%r6+4];
	add.f32 	%f340, %f330, %f339;
	st.shared.f32 	[%r6+4], %f340;
	ld.shared.f32 	%f341, [%r6+8];
	add.f32 	%f342, %f331, %f341;
	st.shared.f32 	[%r6+8], %f342;
	ld.shared.f32 	%f343, [%r6+12];
	add.f32 	%f344, %f332, %f343;
	st.shared.f32 	[%r6+12], %f344;
	ld.shared.f32 	%f345, [%r6+16];
	add.f32 	%f346, %f333, %f345;
	st.shared.f32 	[%r6+16], %f346;
	ld.shared.f32 	%f347, [%r6+20];
	add.f32 	%f348, %f334, %f347;
	st.shared.f32 	[%r6+20], %f348;
	ld.shared.f32 	%f349, [%r6+24];
	add.f32 	%f350, %f335, %f349;
	st.shared.f32 	[%r6+24], %f350;
	ld.shared.f32 	%f351, [%r6+28];
	add.f32 	%f352, %f336, %f351;
	st.shared.f32 	[%r6+28], %f352;
	bar.sync 	0;
	add.s32 	%r383, %r383, 1;
	setp.eq.s32 	%p43, %r383, %r21;
	@%p43 bra 	$L__BB1_55;
	bra.uni 	$L__BB1_23;
$L__BB1_55:
	ld.param.u64 	%rd110, [_Z42flash_attention_kernel_baseline_shared_memP13__nv_bfloat16S0_S0_S0_ii_param_3];
	cvta.to.global.u64 	%rd3, %rd110;
	shr.u32 	%r375, %r3, 2;
	shl.b32 	%r376, %r3, 1;
	and.b32  	%r377, %r376, 6;
	add.s32 	%r50, %r2, %r375;
	add.s32 	%r51, %r377, %r1;
	setp.lt.s32 	%p44, %r50, %r83;
	setp.lt.s32 	%p45, %r51, %r82;
	and.pred  	%p46, %p44, %p45;
	@%p46 bra 	$L__BB1_56;
	bra.uni 	$L__BB1_57;
$L__BB1_56:
	ld.shared.f32 	%f353, [%r6];
	// begin inline asm
	{  cvt.rn.bf16.f32 %rs73, %f353;}

	// end inline asm
	mad.lo.s32 	%r378, %r50, %r82, %r51;
	mul.wide.s32 	%rd98, %r378, 2;
	add.s64 	%rd99, %rd3, %rd98;
	st.global.u16 	[%rd99], %rs73;
$L__BB1_57:
	setp.ge.s32 	%p47, %r50, %r83;
	add.s32 	%r77, %r51, 1;
	setp.ge.s32 	%p48, %r77, %r82;
	mul.lo.s32 	%r379, %r50, %r82;
	cvt.s64.s32 	%rd6, %r51;
	cvt.s64.s32 	%rd100, %r379;
	add.s64 	%rd101, %rd100, %rd6;
	shl.b64 	%rd102, %rd101, 1;
	add.s64 	%rd7, %rd3, %rd102;
	or.pred  	%p49, %p47, %p48;
	@%p49 bra 	$L__BB1_59;
	ld.shared.f32 	%f354, [%r6+4];
	// begin inline asm
	{  cvt.rn.bf16.f32 %rs74, %f354;}

	// end inline asm
	st.global.u16 	[%rd7+2], %rs74;
$L__BB1_59:
	setp.ge.s32 	%p50, %r51, %r82;
	add.s32 	%r78, %r50, 8;
	setp.ge.s32 	%p51, %r78, %r83;
	or.pred  	%p52, %p51, %p50;
	@%p52 bra 	$L__BB1_61;
	ld.shared.f32 	%f355, [%r6+8];
	// begin inline asm
	{  cvt.rn.bf16.f32 %rs75, %f355;}

	// end inline asm
	mad.lo.s32 	%r380, %r78, %r82, %r51;
	mul.wide.s32 	%rd103, %r380, 2;
	add.s64 	%rd104, %rd3, %rd103;
	st.global.u16 	[%rd104], %rs75;
$L__BB1_61:
	setp.ge.s32 	%p53, %r78, %r83;
	setp.ge.s32 	%p54, %r77, %r82;
	mul.lo.s32 	%r381, %r78, %r82;
	cvt.s64.s32 	%rd105, %r381;
	add.s64 	%rd106, %rd105, %rd6;
	shl.b64 	%rd107, %rd106, 1;
	add.s64 	%rd8, %rd3, %rd107;
	or.pred  	%p55, %p53, %p54;
	@%p55 bra 	$L__BB1_63;
	ld.shared.f32 	%f356, [%r6+12];
	// begin inline asm
	{  cvt.rn.bf16.f32 %rs76, %f356;}

	// end inline asm
	st.global.u16 	[%rd8+2], %rs76;
$L__BB1_63:
	setp.ge.s32 	%p56, %r50, %r83;
	add.s32 	%r79, %r51, 8;
	setp.ge.s32 	%p57, %r79, %r82;
	or.pred  	%p58, %p56, %p57;
	@%p58 bra 	$L__BB1_65;
	ld.shared.f32 	%f357, [%r6+16];
	// begin inline asm
	{  cvt.rn.bf16.f32 %rs77, %f357;}

	// end inline asm
	st.global.u16 	[%rd7+16], %rs77;
$L__BB1_65:
	setp.ge.s32 	%p59, %r50, %r83;
	add.s32 	%r80, %r51, 9;
	setp.ge.s32 	%p60, %r80, %r82;
	or.pred  	%p61, %p59, %p60;
	@%p61 bra 	$L__BB1_67;
	ld.shared.f32 	%f358, [%r6+20];
	// begin inline asm
	{  cvt.rn.bf16.f32 %rs78, %f358;}

	// end inline asm
	st.global.u16 	[%rd7+18], %rs78;
$L__BB1_67:
	setp.ge.s32 	%p62, %r79, %r82;
	setp.ge.s32 	%p63, %r78, %r83;
	or.pred  	%p64, %p63, %p62;
	@%p64 bra 	$L__BB1_69;
	ld.shared.f32 	%f359, [%r6+24];
	// begin inline asm
	{  cvt.rn.bf16.f32 %rs79, %f359;}

	// end inline asm
	st.global.u16 	[%rd8+16], %rs79;
$L__BB1_69:
	setp.ge.s32 	%p65, %r80, %r82;
	setp.ge.s32 	%p66, %r78, %r83;
	or.pred  	%p67, %p66, %p65;
	@%p67 bra 	$L__BB1_71;
	ld.shared.f32 	%f360, [%r6+28];
	// begin inline asm
	{  cvt.rn.bf16.f32 %rs80, %f360;}

	// end inline asm
	st.global.u16 	[%rd8+18], %rs80;
$L__BB1_71:
	ret;

}


// ===== COMPILED SASS (sm_100) =====

	.target	sm_100

	.elftype	@"ET_EXEC"


//--------------------- .note.nv.tkinfo           --------------------------
	.section	.note.nv.tkinfo,"",@"SHT_NOTE"
	.sectionflags	@"SHF_NOTE_NV_TKINFO"
	.tkinfo
        /*0018*/ 	.word	0x00000002
        /*0030*/ 	.string	""
        /*0030*/ 	.string	"ptxas"
        /*0030*/ 	.string	"Cuda compilation tools, release 13.0, V13.0.88"
        /*0030*/ 	.string	"Build cuda_13.0.r13.0/compiler.36424714_0"
        /*0030*/ 	.string	"-arch sm_100 -m 64 "



//--------------------- .note.nv.cuinfo           --------------------------
	.section	.note.nv.cuinfo,"",@"SHT_NOTE"
	.sectionflags	@"SHF_NOTE_NV_CUINFO"
        /*0018*/ 	.short	0x0002
        /*001a*/ 	.short	0x0064
        /*001c*/ 	.short	0x0082
	.zero		2


//--------------------- .nv.info                  --------------------------
	.section	.nv.info,"",@"SHT_CUDA_INFO"
	.align	4


	//----- nvinfo : EIATTR_REGCOUNT
	.align		4
        /*0000*/ 	.byte	0x04, 0x2f
        /*0002*/ 	.short	(.L_1 - .L_0)
	.align		4
.L_0:
        /*0004*/ 	.word	index@(_Z22flash_attention_kernelP13__nv_bfloat16S0_S0_S0_ii)
        /*0008*/ 	.word	0x00000038


	//----- nvinfo : EIATTR_FRAME_SIZE
	.align		4
.L_1:
        /*000c*/ 	.byte	0x04, 0x11
        /*000e*/ 	.short	(.L_3 - .L_2)
	.align		4
.L_2:
        /*0010*/ 	.word	index@($__internal_4_$__cuda_sm3x_div_rn_noftz_f32_slowpath)
        /*0014*/ 	.word	0x00000000


	//----- nvinfo : EIATTR_FRAME_SIZE
	.align		4
.L_3:
        /*0018*/ 	.byte	0x04, 0x11
        /*001a*/ 	.short	(.L_5 - .L_4)
	.align		4
.L_4:
        /*001c*/ 	.word	index@($__internal_3_$__cuda_sm20_sqrt_rn_f32_slowpath)
        /*0020*/ 	.word	0x00000000


	//----- nvinfo : EIATTR_FRAME_SIZE
	.align		4
.L_5:
        /*0024*/ 	.byte	0x04, 0x11
        /*0026*/ 	.short	(.L_7 - .L_6)
	.align		4
.L_6:
        /*0028*/ 	.word	index@($__internal_2_$__cuda_sm20_rcp_rn_f32_slowpath)
        /*002c*/ 	.word	0x00000000


	//----- nvinfo : EIATTR_FRAME_SIZE
	.align		4
.L_7:
        /*0030*/ 	.byte	0x04, 0x11
        /*0032*/ 	.short	(.L_9 - .L_8)
	.align		4
.L_8:
        /*0034*/ 	.word	index@(_Z22flash_attention_kernelP13__nv_bfloat16S0_S0_S0_ii)
        /*0038*/ 	.word	0x00000000


	//----- nvinfo : EIATTR_REGCOUNT
	.align		4
.L_9:
        /*003c*/ 	.byte	0x04, 0x2f
        /*003e*/ 	.short	(.L_11 - .L_10)
	.align		4
.L_10:
        /*0040*/ 	.word	index@(_Z42flash_attention_kernel_baseline_shared_memP13__nv_bfloat16S0_S0_S0_ii)
        /*0044*/ 	.word	0x00000030


	//----- nvinfo : EIATTR_FRAME_SIZE
	.align		4
.L_11:
        /*0048*/ 	.byte	0x04, 0x11
        /*004a*/ 	.short	(.L_13 - .L_12)
	.align		4
.L_12:
        /*004c*/ 	.word	index@($__internal_1_$__cuda_sm20_sqrt_rn_f32_slowpath)
        /*0050*/ 	.word	0x00000000


	//----- nvinfo : EIATTR_FRAME_SIZE
	.align		4
.L_13:
        /*0054*/ 	.byte	0x04, 0x11
        /*0056*/ 	.short	(.L_15 - .L_14)
	.align		4
.L_14:
        /*0058*/ 	.word	index@($__internal_0_$__cuda_sm20_rcp_rn_f32_slowpath)
        /*005c*/ 	.word	0x00000000


	//----- nvinfo : EIATTR_FRAME_SIZE
	.align		4
.L_15:
        /*0060*/ 	.byte	0x04, 0x11
        /*0062*/ 	.short	(.L_17 - .L_16)
	.align		4
.L_16:
        /*0064*/ 	.word	index@(_Z42flash_attention_kernel_baseline_shared_memP13__nv_bfloat16S0_S0_S0_ii)
        /*0068*/ 	.word	0x00000000


	//----- nvinfo : EIATTR_MIN_STACK_SIZE
	.align		4
.L_17:
        /*006c*/ 	.byte	0x04, 0x12
        /*006e*/ 	.short	(.L_19 - .L_18)
	.align		4
.L_18:
        /*0070*/ 	.word	index@(_Z42flash_attention_kernel_baseline_shared_memP13__nv_bfloat16S0_S0_S0_ii)
        /*0074*/ 	.word	0x00000000


	//----- nvinfo : EIATTR_MIN_STACK_SIZE
	.align		4
.L_19:
        /*0078*/ 	.byte	0x04, 0x12
        /*007a*/ 	.short	(.L_21 - .L_20)
	.align		4
.L_20:
        /*007c*/ 	.word	index@(_Z22flash_attention_kernelP13__nv_bfloat16S0_S0_S0_ii)
        /*0080*/ 	.word	0x00000000
.L_21:


//--------------------- .nv.compat                --------------------------
	.section	.nv.compat,"",@"SHT_CUDA_COMPAT_INFO"
	.align	4
        /*0000*/ 	.byte	0x02, 0x09, 0x00, 0x00, 0x02, 0x02, 0x01, 0x00, 0x02, 0x05, 0x05, 0x00, 0x03, 0x07, 0x01, 0x01
        /*0010*/ 	.byte	0x02, 0x03, 0x00, 0x00, 0x02, 0x06, 0x01, 0x00, 0x04, 0x0b, 0x08, 0x00, 0x01, 0x00, 0x00, 0x00
        /*0020*/ 	.byte	0x00, 0x00, 0x00, 0x00


//--------------------- .nv.info._Z42flash_attention_kernel_baseline_shared_memP13__nv_bfloat16S0_S0_S0_ii --------------------------
	.section	.nv.info._Z42flash_attention_kernel_baseline_shared_memP13__nv_bfloat16S0_S0_S0_ii,"",@"SHT_CUDA_INFO"
	.sectionflags	@""
	.align	4


	//----- nvinfo : EIATTR_CUDA_API_VERSION
	.align		4
        /*0000*/ 	.byte	0x04, 0x37
        /*0002*/ 	.short	(.L_23 - .L_22)
.L_22:
        /*0004*/ 	.word	0x00000082


	//----- nvinfo : EIATTR_KPARAM_INFO
	.align		4
.L_23:
        /*0008*/ 	.byte	0x04, 0x17
        /*000a*/ 	.short	(.L_25 - .L_24)
.L_24:
        /*000c*/ 	.word	0x00000000
        /*0010*/ 	.short	0x0005
        /*0012*/ 	.short	0x0024
        /*0014*/ 	.byte	0x00, 0xf0, 0x11, 0x00


	//----- nvinfo : EIATTR_KPARAM_INFO
	.align		4
.L_25:
        /*0018*/ 	.byte	0x04, 0x17
        /*001a*/ 	.short	(.L_27 - .L_26)
.L_26:
        /*001c*/ 	.word	0x00000000
        /*0020*/ 	.short	0x0004
        /*0022*/ 	.short	0x0020
        /*0024*/ 	.byte	0x00, 0xf0, 0x11, 0x00


	//----- nvinfo : EIATTR_KPARAM_INFO
	.align		4
.L_27:
        /*0028*/ 	.byte	0x04, 0x17
        /*002a*/ 	.short	(.L_29 - .L_28)
.L_28:
        /*002c*/ 	.word	0x00000000
        /*0030*/ 	.short	0x0003
        /*0032*/ 	.short	0x0018
        /*0034*/ 	.byte	0x00, 0xf5, 0x21, 0x00


	//----- nvinfo : EIATTR_KPARAM_INFO
	.align		4
.L_29:
        /*0038*/ 	.byte	0x04, 0x17
        /*003a*/ 	.short	(.L_31 - .L_30)
.L_30:
        /*003c*/ 	.word	0x00000000
        /*0040*/ 	.short	0x0002
        /*0042*/ 	.short	0x0010
        /*0044*/ 	.byte	0x00, 0xf5, 0x21, 0x00


	//----- nvinfo : EIATTR_KPARAM_INFO
	.align		4
.L_31:
        /*0048*/ 	.byte	0x04, 0x17
        /*004a*/ 	.short	(.L_33 - .L_32)
.L_32:
        /*004c*/ 	.word	0x00000000
        /*0050*/ 	.short	0x0001
        /*0052*/ 	.short	0x0008
        /*0054*/ 	.byte	0x00, 0xf5, 0x21, 0x00


	//----- nvinfo : EIATTR_KPARAM_INFO
	.align		4
.L_33:
        /*0058*/ 	.byte	0x04, 0x17
        /*005a*/ 	.short	(.L_35 - .L_34)
.L_34:
        /*005c*/ 	.word	0x00000000
        /*0060*/ 	.short	0x0000
        /*0062*/ 	.short	0x0000
        /*0064*/ 	.byte	0x00, 0xf5, 0x21, 0x00


	//----- nvinfo : EIATTR_SPARSE_MMA_MASK
	.align		4
.L_35:
        /*0068*/ 	.byte	0x03, 0x50
        /*006a*/ 	.short	0x0000


	//----- nvinfo : EIATTR_WMMA_USED
	.align		4
        /*006c*/ 	.byte	0x01, 0x2b
	.zero		2


	//----- nvinfo : EIATTR_MAXREG_COUNT
	.align		4
        /*0070*/ 	.byte	0x03, 0x1b
        /*0072*/ 	.short	0x00ff


	//----- nvinfo : EIATTR_NUM_BARRIERS
	.align		4
        /*0074*/ 	.byte	0x02, 0x4c
        /*0076*/ 	.byte	0x01
	.zero		1


	//----- nvinfo : EIATTR_MERCURY_ISA_VERSION
	.align		4
        /*0078*/ 	.byte	0x03, 0x5f
        /*007a*/ 	.short	0x0101


	//----- nvinfo : EIATTR_VRC_CTA_INIT_COUNT
	.align		4
        /*007c*/ 	.byte	0x02, 0x4a
	.zero		1
	.zero		1


	//----- nvinfo : EIATTR_EXIT_INSTR_OFFSETS
	.align		4
        /*0080*/ 	.byte	0x04, 0x1c
        /*0082*/ 	.short	(.L_37 - .L_36)


	//   ....[0]....
.L_36:
        /*0084*/ 	.word	0x00000080


	//   ....[1]....
        /*0088*/ 	.word	0x000042e0


	//   ....[2]....
        /*008c*/ 	.word	0x00004320


	//----- nvinfo : EIATTR_CRS_STACK_SIZE
	.align		4
.L_37:
        /*0090*/ 	.byte	0x04, 0x1e
        /*0092*/ 	.short	(.L_39 - .L_38)
.L_38:
        /*0094*/ 	.word	0x00000000


	//----- nvinfo : EIATTR_CBANK_PARAM_SIZE
	.align		4
.L_39:
        /*0098*/ 	.byte	0x03, 0x19
        /*009a*/ 	.short	0x0028


	//----- nvinfo : EIATTR_PARAM_CBANK
	.align		4
        /*009c*/ 	.byte	0x04, 0x0a
        /*009e*/ 	.short	(.L_41 - .L_40)
	.align		4
.L_40:
        /*00a0*/ 	.word	index@(.nv.constant0._Z42flash_attention_kernel_baseline_shared_memP13__nv_bfloat16S0_S0_S0_ii)
        /*00a4*/ 	.short	0x0380
        /*00a6*/ 	.short	0x0028


	//----- nvinfo : EIATTR_SW_WAR
	.align		4
.L_41:
        /*00a8*/ 	.byte	0x04, 0x36
        /*00aa*/ 	.short	(.L_43 - .L_42)
.L_42:
        /*00ac*/ 	.word	0x00000008
.L_43:


//--------------------- .nv.info._Z22flash_attention_kernelP13__nv_bfloat16S0_S0_S0_ii --------------------------
	.section	.nv.info._Z22flash_attention_kernelP13__nv_bfloat16S0_S0_S0_ii,"",@"SHT_CUDA_INFO"
	.sectionflags	@""
	.align	4


	//----- nvinfo : EIATTR_CUDA_API_VERSION
	.align		4
        /*0000*/ 	.byte	0x04, 0x37
        /*0002*/ 	.short	(.L_45 - .L_44)
.L_44:
        /*0004*/ 	.word	0x00000082


	//----- nvinfo : EIATTR_KPARAM_INFO
	.align		4
.L_45:
        /*0008*/ 	.byte	0x04, 0x17
        /*000a*/ 	.short	(.L_47 - .L_46)
.L_46:
        /*000c*/ 	.word	0x00000000
        /*0010*/ 	.short	0x0005
        /*0012*/ 	.short	0x0024
        /*0014*/ 	.byte	0x00, 0xf0, 0x11, 0x00


	//----- nvinfo : EIATTR_KPARAM_INFO
	.align		4
.L_47:
        /*0018*/ 	.byte	0x04, 0x17
        /*001a*/ 	.short	(.L_49 - .L_48)
.L_48:
        /*001c*/ 	.word	0x00000000
        /*0020*/ 	.short	0x0004
        /*0022*/ 	.short	0x0020
        /*0024*/ 	.byte	0x00, 0xf0, 0x11, 0x00


	//----- nvinfo : EIATTR_KPARAM_INFO
	.align		4
.L_49:
        /*0028*/ 	.byte	0x04, 0x17
        /*002a*/ 	.short	(.L_51 - .L_50)
.L_50:
        /*002c*/ 	.word	0x00000000
        /*0030*/ 	.short	0x0003
        /*0032*/ 	.short	0x0018
        /*0034*/ 	.byte	0x00, 0xf5, 0x21, 0x00


	//----- nvinfo : EIATTR_KPARAM_INFO
	.align		4
.L_51:
        /*0038*/ 	.byte	0x04, 0x17
        /*003a*/ 	.short	(.L_53 - .L_52)
.L_52:
        /*003c*/ 	.word	0x00000000
        /*0040*/ 	.short	0x0002
        /*0042*/ 	.short	0x0010
        /*0044*/ 	.byte	0x00, 0xf5, 0x21, 0x00


	//----- nvinfo : EIATTR_KPARAM_INFO
	.align		4
.L_53:
        /*0048*/ 	.byte	0x04, 0x17
        /*004a*/ 	.short	(.L_55 - .L_54)
.L_54:
        /*004c*/ 	.word	0x00000000
        /*0050*/ 	.short	0x0001
        /*0052*/ 	.short	0x0008
        /*0054*/ 	.byte	0x00, 0xf5, 0x21, 0x00


	//----- nvinfo : EIATTR_KPARAM_INFO
	.align		4
.L_55:
        /*0058*/ 	.byte	0x04, 0x17
        /*005a*/ 	.short	(.L_57 - .L_56)
.L_56:
        /*005c*/ 	.word	0x00000000
        /*0060*/ 	.short	0x0000
        /*0062*/ 	.short	0x0000
        /*0064*/ 	.byte	0x00, 0xf5, 0x21, 0x00


	//----- nvinfo : EIATTR_SPARSE_MMA_MASK
	.align		4
.L_57:
        /*0068*/ 	.byte	0x03, 0x50
        /*006a*/ 	.short	0x0000


	//----- nvinfo : EIATTR_WMMA_USED
	.align		4
        /*006c*/ 	.byte	0x01, 0x2b
	.zero		2


	//----- nvinfo : EIATTR_MAXREG_COUNT
	.align		4
        /*0070*/ 	.byte	0x03, 0x1b
        /*0072*/ 	.short	0x00ff


	//----- nvinfo : EIATTR_NUM_BARRIERS
	.align		4
        /*0074*/ 	.byte	0x02, 0x4c
        /*0076*/ 	.byte	0x01
	.zero		1


	//----- nvinfo : EIATTR_MERCURY_ISA_VERSION
	.align		4
        /*0078*/ 	.byte	0x03, 0x5f
        /*007a*/ 	.short	0x0101


	//----- nvinfo : EIATTR_INT_WARP_WIDE_INSTR_OFFSETS
	.align		4
        /*007c*/ 	.byte	0x04, 0x31
        /*007e*/ 	.short	(.L_59 - .L_58)


	//   ....[0]....
.L_58:
        /*0080*/ 	.word	0x00002320


	//   ....[1]....
        /*0084*/ 	.word	0x00002330


	//   ....[2]....
        /*0088*/ 	.word	0x00002360


	//----- nvinfo : EIATTR_COOP_GROUP_MASK_REGIDS
	.align		4
.L_59:
        /*008c*/ 	.byte	0x04, 0x29
        /*008e*/ 	.short	(.L_61 - .L_60)


	//   ....[0]....
.L_60:
        /*0090*/ 	.word	0x05000000


	//   ....[1]....
        /*0094*/ 	.word	0x05000000


	//   ....[2]....
        /*0098*/ 	.word	0x05000000


	//   ....[3]....
        /*009c*/ 	.word	0x05000000


	//   ....[4]....
        /*00a0*/ 	.word	0x05000000


	//   ....[5]....
        /*00a4*/ 	.word	0x05000000


	//   ....[6]....
        /*00a8*/ 	.word	0x05000000


	//   ....[7]....
        /*00ac*/ 	.word	0x05000000


	//   ....[8]....
        /*00b0*/ 	.word	0x05000000


	//   ....[9]....
        /*00b4*/ 	.word	0x05000000


	//   ....[10]....
        /*00b8*/ 	.word	0x05000000


	//   ....[11]....
        /*00bc*/ 	.word	0x05000000


	//   ....[12]....
        /*00c0*/ 	.word	0x05000000


	//   ....[13]....
        /*00c4*/ 	.word	0x05000000


	//   ....[14]....
        /*00c8*/ 	.word	0x05000000


	//----- nvinfo : EIATTR_COOP_GROUP_INSTR_OFFSETS
	.align		4
.L_61:
        /*00cc*/ 	.byte	0x04, 0x28
        /*00ce*/ 	.short	(.L_63 - .L_62)


	//   ....[0]....
.L_62:
        /*00d0*/ 	.word	0x00002410


	//   ....[1]....
        /*00d4*/ 	.word	0x00002460


	//   ....[2]....
        /*00d8*/ 	.word	0x00002490


	//   ....[3]....
        /*00dc*/ 	.word	0x000024b0


	//   ....[4]....
        /*00e0*/ 	.word	0x000029e0


	//   ....[5]....
        /*00e4*/ 	.word	0x00002a00


	//   ....[6]....
        /*00e8*/ 	.word	0x00002a20


	//   ....[7]....
        /*00ec*/ 	.word	0x00002a40


	//   ....[8]....
        /*00f0*/ 	.word	0x00004600


	//   ....[9]....
        /*00f4*/ 	.word	0x00004690


	//   ....[10]....
        /*00f8*/ 	.word	0x00004740


	//   ....[11]....
        /*00fc*/ 	.word	0x00004d00


	//   ....[12]....
        /*0100*/ 	.word	0x00004d90


	//   ....[13]....
        /*0104*/ 	.word	0x00004e30


	//   ....[14]....
        /*0108*/ 	.word	0x00004ec0


	//----- nvinfo : EIATTR_VRC_CTA_INIT_COUNT
	.align		4
.L_63:
        /*010c*/ 	.byte	0x02, 0x4a
	.zero		1
	.zero		1


	//----- nvinfo : EIATTR_EXIT_INSTR_OFFSETS
	.align		4
        /*0110*/ 	.byte	0x04, 0x1c
        /*0112*/ 	.short	(.L_65 - .L_64)


	//   ....[0]....
.L_64:
        /*0114*/ 	.word	0x00000080


	//   ....[1]....
        /*0118*/ 	.word	0x00004590


	//----- nvinfo : EIATTR_CRS_STACK_SIZE
	.align		4
.L_65:
        /*011c*/ 	.byte	0x04, 0x1e
        /*011e*/ 	.short	(.L_67 - .L_66)
.L_66:
        /*0120*/ 	.word	0x00000000


	//----- nvinfo : EIATTR_CBANK_PARAM_SIZE
	.align		4
.L_67:
        /*0124*/ 	.byte	0x03, 0x19
        /*0126*/ 	.short	0x0028


	//----- nvinfo : EIATTR_PARAM_CBANK
	.align		4
        /*0128*/ 	.byte	0x04, 0x0a
        /*012a*/ 	.short	(.L_69 - .L_68)
	.align		4
.L_68:
        /*012c*/ 	.word	index@(.nv.constant0._Z22flash_attention_kernelP13__nv_bfloat16S0_S0_S0_ii)
        /*0130*/ 	.short	0x0380
        /*0132*/ 	.short	0x0028


	//----- nvinfo : EIATTR_SW_WAR
	.align		4
.L_69:
        /*0134*/ 	.byte	0x04, 0x36
        /*0136*/ 	.short	(.L_71 - .L_70)
.L_70:
        /*0138*/ 	.word	0x00000008
.L_71:


//--------------------- .nv.callgraph             --------------------------
	.section	.nv.callgraph,"",@"SHT_CUDA_CALLGRAPH"
	.align	4
	.sectionentsize	8
	.align		4
        /*0000*/ 	.word	0x00000000
	.align		4
        /*0004*/ 	.word	0xffffffff
	.align		4
        /*0008*/ 	.word	0x00000000
	.align		4
        /*000c*/ 	.word	0xfffffffe
	.align		4
        /*0010*/ 	.word	0x00000000
	.align		4
        /*0014*/ 	.word	0xfffffffd
	.align		4
        /*0018*/ 	.word	0x00000000
	.align		4
        /*001c*/ 	.word	0xfffffffc


//--------------------- .text._Z42flash_attention_kernel_baseline_shared_memP13__nv_bfloat16S0_S0_S0_ii --------------------------
	.section	.text._Z42flash_attention_kernel_baseline_shared_memP13__nv_bfloat16S0_S0_S0_ii,"ax",@progbits
	.align	128
        .global         _Z42flash_attention_kernel_baseline_shared_memP13__nv_bfloat16S0_S0_S0_ii
        .type           _Z42flash_attention_kernel_baseline_shared_memP13__nv_bfloat16S0_S0_S0_ii,@function
        .size           _Z42flash_attention_kernel_baseline_shared_memP13__nv_bfloat16S0_S0_S0_ii,(.L_x_88 - _Z42flash_attention_kernel_baseline_shared_memP13__nv_bfloat16S0_S0_S0_ii)
        .other          _Z42flash_attention_kernel_baseline_shared_memP13__nv_bfloat16S0_S0_S0_ii,@"STO_CUDA_ENTRY STV_DEFAULT"
_Z42flash_attention_kernel_baseline_shared_memP13__nv_bfloat16S0_S0_S0_ii:
.text._Z42flash_attention_kernel_baseline_shared_memP13__nv_bfloat16S0_S0_S0_ii:
[----:B------:R-:W-:Y:S08]  /*0000*/  LDC R1, c[0x0][0x37c] ;  /* 0x0000df00ff017b82 */ /* 0x000ff00000000800 */
[----:B------:R-:W0:Y:S08]  /*0010*/  S2UR UR4, SR_CTAID.Y ;  /* 0x00000000000479c3 */ /* 0x000e300000002600 */
[----:B------:R-:W1:Y:S08]  /*0020*/  S2UR UR5, SR_CTAID.X ;  /* 0x00000000000579c3 */ /* 0x000e700000002500 */
[----:B------:R-:W2:Y:S01]  /*0030*/  LDC.64 R32, c[0x0][0x3a0] ;  /* 0x0000e800ff207b82 */ /* 0x000ea20000000a00 */
[----:B0-----:R-:W-:-:S02]  /*0040*/  USHF.L.U32 UR4, UR4, 0x4, URZ ;  /* 0x0000000404047899 */ /* 0x001fc400080006ff */
[----:B-1----:R-:W-:-:S04]  /*0050*/  USHF.L.U32 UR5, UR5, 0x4, URZ ;  /* 0x0000000405057899 */ /* 0x002fc800080006ff */
[----:B--2---:R-:W-:-:S04]  /*0060*/  ISETP.LE.U32.AND P0, PT, R32, UR4, PT ;  /* 0x0000000420007c0c */ /* 0x004fc8000bf03070 */
[----:B------:R-:W-:-:S13]  /*0070*/  ISETP.LE.U32.OR P0, PT, R33, UR5, P0 ;  /* 0x0000000521007c0c */ /* 0x000fda0008703470 */
[----:B------:R-:W-:Y:S05]  /*0080*/  @P0 EXIT ;  /* 0x000000000000094d */ /* 0x000fea0003800000 */
[----:B------:R-:W0:Y:S01]  /*0090*/  S2R R0, SR_TID.X ;  /* 0x0000000000007919 */ /* 0x000e220000002100 */
[----:B------:R-:W1:Y:S01]  /*00a0*/  LDCU.64 UR14, c[0x0][0x358] ;  /* 0x00006b00ff0e77ac */ /* 0x000e620008000a00 */
[----:B0-----:R-:W-:-:S13]  /*00b0*/  ISETP.GT.U32.AND P5, PT, R0, 0x1fff, PT ;  /* 0x00001fff0000780c */ /* 0x001fda0003fa4070 */
[----:B------:R-:W0:Y:S01]  /*00c0*/  @!P5 LDC.64 R4, c[0x0][0x380] ;  /* 0x0000e000ff04db82 */ /* 0x000e220000000a00 */
[----:B------:R-:W-:Y:S02]  /*00d0*/  @!P5 SHF.R.U32.HI R11, RZ, 0x9, R0 ;  /* 0x00000009ff0bd819 */ /* 0x000fe40000011600 */
[----:B------:R-:W-:Y:S02]  /*00e0*/  @!P5 LOP3.LUT R2, R0, 0x1ff, RZ, 0xc0, !PT ;  /* 0x000001ff0002d812 */ /* 0x000fe400078ec0ff */
[----:B------:R-:W-:-:S05]  /*00f0*/  @!P5 IADD3 R3, PT, PT, R11, UR4, RZ ;  /* 0x000000040b03dc10 */ /* 0x000fca000fffe0ff */
[----:B------:R-:W-:-:S04]  /*0100*/  @!P5 IMAD R3, R3, R33, R2 ;  /* 0x000000210303d224 */ /* 0x000fc800078e0202 */
[----:B0-----:R-:W-:-:S05]  /*0110*/  @!P5 IMAD.WIDE.U32 R4, R3, 0x2, R4 ;  /* 0x000000020304d825 */ /* 0x001fca00078e0004 */
[----:B-1----:R0:W2:Y:S01]  /*0120*/  @!P5 LDG.E.U16 R13, desc[UR14][R4.64] ;  /* 0x0000000e040dd981 */ /* 0x0020a2000c1e1500 */
[----:B------:R-:W-:Y:S02]  /*0130*/  MOV R2, 0x400 ;  /* 0x0000040000027802 */ /* 0x000fe40000000f00 */
[----:B------:R-:W-:Y:S01]  /*0140*/  ISETP.GT.U32.AND P4, PT, R0, 0xf, PT ;  /* 0x0000000f0000780c */ /* 0x000fe20003f84070 */
[----:B------:R-:W1:Y:S01]  /*0150*/  S2R R9, SR_CgaCtaId ;  /* 0x0000000000097919 */ /* 0x000e620000008800 */
[C---:B------:R-:W-:Y:S01]  /*0160*/  IADD3 R6, PT, PT, R2.reuse, 0x4b40, RZ ;  /* 0x00004b4002067810 */ /* 0x040fe20007ffe0ff */
[----:B------:R-:W-:Y:S01]  /*0170*/  VIADD R3, R2, 0x4b00 ;  /* 0x00004b0002037836 */ /* 0x000fe20000000000 */
[----:B------:R-:W-:Y:S01]  /*0180*/  ISETP.GT.U32.AND P1, PT, R0, 0x1f7f, PT ;  /* 0x00001f7f0000780c */ /* 0x000fe20003f24070 */
[----:B------:R-:W-:Y:S01]  /*0190*/  VIADD R8, R2, 0x4b80 ;  /* 0x00004b8002087836 */ /* 0x000fe20000000000 */
[C---:B------:R-:W-:Y:S02]  /*01a0*/  ISETP.GT.U32.AND P3, PT, R0.reuse, 0x1fbf, PT ;  /* 0x00001fbf0000780c */ /* 0x040fe40003f64070 */
[----:B------:R-:W-:-:S02]  /*01b0*/  ISETP.GT.U32.AND P2, PT, R0, 0x1f9f, PT ;  /* 0x00001f9f0000780c */ /* 0x000fc40003f44070 */
[C---:B0-----:R-:W-:Y:S02]  /*01c0*/  @!P5 SHF.L.U32 R5, R0.reuse, 0x1, RZ ;  /* 0x000000010005d819 */ /* 0x041fe400000006ff */
[C---:B------:R-:W-:Y:S01]  /*01d0*/  ISETP.GT.U32.AND P0, PT, R0.reuse, 0x1fdf, PT ;  /* 0x00001fdf0000780c */ /* 0x040fe20003f04070 */
[----:B------:R-:W-:Y:S01]  /*01e0*/  @!P4 IMAD.MOV.U32 R15, RZ, RZ, -0x800000 ;  /* 0xff800000ff0fc424 */ /* 0x000fe200078e00ff */
[----:B------:R-:W-:-:S03]  /*01f0*/  ISETP.GT.U32.AND P6, PT, R0, 0x1f1f, PT ;  /* 0x00001f1f0000780c */ /* 0x000fc60003fc4070 */
[C---:B------:R-:W-:Y:S02]  /*0200*/  @!P1 VIADD R20, R0.reuse, 0x80 ;  /* 0x0000008000149836 */ /* 0x040fe40000000000 */
[C---:B------:R-:W-:Y:S01]  /*0210*/  @!P3 VIADD R19, R0.reuse, 0x40 ;  /* 0x000000400013b836 */ /* 0x040fe20000000000 */
[----:B------:R-:W0:Y:S01]  /*0220*/  @!P3 LDC.64 R16, c[0x0][0x380] ;  /* 0x0000e000ff10bb82 */ /* 0x000e220000000a00 */
[----:B------:R-:W-:Y:S02]  /*0230*/  @!P2 IADD3 R18, PT, PT, R0, 0x60, RZ ;  /* 0x000000600012a810 */ /* 0x000fe40007ffe0ff */
[----:B------:R-:W-:Y:S02]  /*0240*/  @!P1 SHF.R.U32.HI R27, RZ, 0x9, R20 ;  /* 0x00000009ff1b9819 */ /* 0x000fe40000011614 */
[----:B------:R-:W-:Y:S02]  /*0250*/  @!P2 SHF.R.U32.HI R25, RZ, 0x9, R18 ;  /* 0x00000009ff19a819 */ /* 0x000fe40000011612 */
[----:B------:R-:W-:Y:S01]  /*0260*/  @!P3 SHF.R.U32.HI R23, RZ, 0x9, R19 ;  /* 0x00000009ff17b819 */ /* 0x000fe20000011613 */
[----:B------:R-:W-:Y:S01]  /*0270*/  @!P1 VIADD R39, R27, UR4 ;  /* 0x000000041b279c36 */ /* 0x000fe20008000000 */
[----:B------:R-:W-:-:S02]  /*0280*/  @!P1 LOP3.LUT R10, R20, 0x1ff, RZ, 0xc0, !PT ;  /* 0x000001ff140a9812 */ /* 0x000fc400078ec0ff */
[----:B------:R-:W-:Y:S01]  /*0290*/  @!P2 IADD3 R37, PT, PT, R25, UR4, RZ ;  /* 0x000000041925ac10 */ /* 0x000fe2000fffe0ff */
[----:B------:R-:W-:Y:S01]  /*02a0*/  @!P3 VIADD R41, R23, UR4 ;  /* 0x000000041729bc36 */ /* 0x000fe20008000000 */
[----:B-1----:R-:W-:Y:S01]  /*02b0*/  LEA R2, R9, R2, 0x18 ;  /* 0x0000000209027211 */ /* 0x002fe200078ec0ff */
[----:B------:R-:W-:Y:S01]  /*02c0*/  @!P1 IMAD R39, R39, R33, R10 ;  /* 0x0000002127279224 */ /* 0x000fe200078e020a */
[C---:B------:R-:W-:Y:S02]  /*02d0*/  LEA R3, R9.reuse, R3, 0x18 ;  /* 0x0000000309037211 */ /* 0x040fe400078ec0ff */
[----:B------:R-:W-:Y:S01]  /*02e0*/  LEA R7, R9, R6, 0x18 ;  /* 0x0000000609077211 */ /* 0x000fe200078ec0ff */
[----:B------:R-:W-:Y:S01]  /*02f0*/  @!P5 IMAD R11, R11, 0x410, R2 ;  /* 0x000004100b0bd824 */ /* 0x000fe200078e0202 */
[----:B------:R-:W-:Y:S02]  /*0300*/  LEA R9, R9, R8, 0x18 ;  /* 0x0000000809097211 */ /* 0x000fe400078ec0ff */
[----:B------:R-:W-:Y:S01]  /*0310*/  @!P5 LOP3.LUT R6, R5, 0x3fe, RZ, 0xc0, !PT ;  /* 0x000003fe0506d812 */ /* 0x000fe200078ec0ff */
[C---:B------:R-:W-:Y:S01]  /*0320*/  IMAD R7, R0.reuse, 0x4, R7 ;  /* 0x0000000400077824 */ /* 0x040fe200078e0207 */
[----:B------:R-:W-:-:S02]  /*0330*/  LEA R4, R0, R3, 0x2 ;  /* 0x0000000300047211 */ /* 0x000fc400078e10ff */
[C---:B------:R-:W-:Y:S01]  /*0340*/  LEA R9, R0.reuse, R9, 0x5 ;  /* 0x0000000900097211 */ /* 0x040fe200078e28ff */
[----:B------:R-:W-:Y:S01]  /*0350*/  @!P5 IMAD.IADD R6, R11, 0x1, R6 ;  /* 0x000000010b06d824 */ /* 0x000fe200078e0206 */
[----:B------:R-:W-:Y:S01]  /*0360*/  @!P0 IADD3 R3, PT, PT, R0, 0x20, RZ ;  /* 0x0000002000038810 */ /* 0x000fe20007ffe0ff */
[----:B------:R1:W-:Y:S01]  /*0370*/  @!P4 STS [R4], R15 ;  /* 0x0000000f0400c388 */ /* 0x0003e20000000800 */
[----:B------:R-:W-:Y:S01]  /*0380*/  @!P2 LOP3.LUT R8, R18, 0x1ff, RZ, 0xc0, !PT ;  /* 0x000001ff1208a812 */ /* 0x000fe200078ec0ff */
[----:B------:R-:W3:Y:S01]  /*0390*/  @!P1 LDC.64 R10, c[0x0][0x380] ;  /* 0x0000e000ff0a9b82 */ /* 0x000ee20000000a00 */
[----:B------:R-:W-:Y:S01]  /*03a0*/  @!P0 SHF.R.U32.HI R21, RZ, 0x9, R3 ;  /* 0x00000009ff158819 */ /* 0x000fe20000011603 */
[----:B------:R-:W-:Y:S01]  /*03b0*/  @!P4 STS [R7], RZ ;  /* 0x000000ff0700c388 */ /* 0x000fe20000000800 */
[C---:B------:R-:W-:Y:S01]  /*03c0*/  ISETP.GT.U32.AND P4, PT, R0.reuse, 0x1f5f, PT ;  /* 0x00001f5f0000780c */ /* 0x040fe20003f84070 */
[----:B------:R-:W-:Y:S01]  /*03d0*/  @!P2 IMAD R37, R37, R33, R8 ;  /* 0x000000212525a224 */ /* 0x000fe200078e0208 */
[----:B------:R-:W-:Y:S01]  /*03e0*/  @!P0 IADD3 R5, PT, PT, R21, UR4, RZ ;  /* 0x0000000415058c10 */ /* 0x000fe2000fffe0ff */
[----:B------:R-:W-:Y:S01]  /*03f0*/  STS.128 [R9], RZ ;  /* 0x000000ff09007388 */ /* 0x000fe20000000c00 */
[----:B------:R-:W-:Y:S01]  /*0400*/  @!P6 IADD3 R24, PT, PT, R0, 0xe0, RZ ;  /* 0x000000e00018e810 */ /* 0x000fe20007ffe0ff */
[----:B-1----:R-:W1:Y:S01]  /*0410*/  @!P0 LDC.64 R14, c[0x0][0x380] ;  /* 0x0000e000ff0e8b82 */ /* 0x002e620000000a00 */
[----:B------:R-:W-:Y:S01]  /*0420*/  @!P0 LOP3.LUT R4, R3, 0x1ff, RZ, 0xc0, !PT ;  /* 0x000001ff03048812 */ /* 0x000fe200078ec0ff */
[----:B------:R4:W-:Y:S01]  /*0430*/  STS.128 [R9+0x10], RZ ;  /* 0x000010ff09007388 */ /* 0x0009e20000000c00 */
[----:B------:R-:W-:-:S02]  /*0440*/  @!P6 SHF.R.U32.HI R35, RZ, 0x9, R24 ;  /* 0x00000009ff23e819 */ /* 0x000fc40000011618 */
[----:B------:R-:W-:Y:S01]  /*0450*/  @!P6 LOP3.LUT R34, R24, 0x1ff, RZ, 0xc0, !PT ;  /* 0x000001ff1822e812 */ /* 0x000fe200078ec0ff */
[----:B------:R-:W-:Y:S02]  /*0460*/  @!P0 IMAD R29, R5, R33, R4 ;  /* 0x00000021051d8224 */ /* 0x000fe400078e0204 */
[----:B------:R-:W5:Y:S01]  /*0470*/  @!P6 LDC.64 R4, c[0x0][0x380] ;  /* 0x0000e000ff04eb82 */ /* 0x000f620000000a00 */
[----:B------:R-:W-:Y:S01]  /*0480*/  @!P4 IADD3 R22, PT, PT, R0, 0xa0, RZ ;  /* 0x000000a00016c810 */ /* 0x000fe20007ffe0ff */
[----:B------:R-:W-:-:S03]  /*0490*/  @!P6 VIADD R36, R35, UR4 ;  /* 0x000000042324ec36 */ /* 0x000fc60008000000 */
[----:B------:R-:W-:Y:S02]  /*04a0*/  @!P4 SHF.R.U32.HI R31, RZ, 0x9, R22 ;  /* 0x00000009ff1fc819 */ /* 0x000fe40000011616 */
[----:B------:R-:W-:Y:S01]  /*04b0*/  @!P4 LOP3.LUT R28, R22, 0x1ff, RZ, 0xc0, !PT ;  /* 0x000001ff161cc812 */ /* 0x000fe200078ec0ff */
[----:B----4-:R-:W4:Y:S02]  /*04c0*/  @!P4 LDC.64 R8, c[0x0][0x380] ;  /* 0x0000e000ff08cb82 */ /* 0x010f240000000a00 */
[----:B------:R-:W-:-:S04]  /*04d0*/  @!P4 VIADD R43, R31, UR4 ;  /* 0x000000041f2bcc36 */ /* 0x000fc80008000000 */
[----:B------:R-:W-:Y:S02]  /*04e0*/  @!P4 IMAD R43, R43, R33, R28 ;  /* 0x000000212b2bc224 */ /* 0x000fe400078e021c */
[----:B-1----:R-:W-:-:S04]  /*04f0*/  @!P0 IMAD.WIDE.U32 R14, R29, 0x2, R14 ;  /* 0x000000021d0e8825 */ /* 0x002fc800078e000e */
[----:B---3--:R-:W-:Y:S02]  /*0500*/  @!P1 IMAD.WIDE.U32 R10, R39, 0x2, R10 ;  /* 0x00000002270a9825 */ /* 0x008fe400078e000a */
[----:B------:R1:W3:Y:S04]  /*0510*/  @!P0 LDG.E.U16 R14, desc[UR14][R14.64] ;  /* 0x0000000e0e0e8981 */ /* 0x0002e8000c1e1500 */
[----:B------:R-:W3:Y:S01]  /*0520*/  @!P1 LDG.E.U16 R10, desc[UR14][R10.64] ;  /* 0x0000000e0a0a9981 */ /* 0x000ee2000c1e1500 */
[----:B----4-:R-:W-:-:S06]  /*0530*/  @!P4 IMAD.WIDE.U32 R8, R43, 0x2, R8 ;  /* 0x000000022b08c825 */ /* 0x010fcc00078e0008 */
[----:B------:R-:W4:Y:S04]  /*0540*/  @!P4 LDG.E.U16 R8, desc[UR14][R8.64] ;  /* 0x0000000e0808c981 */ /* 0x000f28000c1e1500 */
[----:B--2---:R2:W-:Y:S01]  /*0550*/  @!P5 STS.U16 [R6], R13 ;  /* 0x0000000d0600d388 */ /* 0x0045e20000000400 */
[C---:B------:R-:W-:Y:S02]  /*0560*/  ISETP.GT.U32.AND P5, PT, R0.reuse, 0x1f3f, PT ;  /* 0x00001f3f0000780c */ /* 0x040fe40003fa4070 */
[----:B--2---:R-:W-:Y:S01]  /*0570*/  @!P3 LOP3.LUT R6, R19, 0x1ff, RZ, 0xc0, !PT ;  /* 0x000001ff1306b812 */ /* 0x004fe200078ec0ff */
[----:B------:R-:W2:Y:S10]  /*0580*/  @!P2 LDC.64 R12, c[0x0][0x380] ;  /* 0x0000e000ff0cab82 */ /* 0x000eb40000000a00 */
[----:B------:R-:W-:-:S02]  /*0590*/  @!P5 VIADD R26, R0, 0xc0 ;  /* 0x000000c0001ad836 */ /* 0x000fc40000000000 */
[----:B------:R-:W-:Y:S02]  /*05a0*/  @!P3 IMAD R41, R41, R33, R6 ;  /* 0x000000212929b224 */ /* 0x000fe400078e0206 */
[----:B------:R-:W1:Y:S01]  /*05b0*/  @!P5 LDC.64 R6, c[0x0][0x380] ;  /* 0x0000e000ff06db82 */ /* 0x000e620000000a00 */
[----:B------:R-:W-:Y:S01]  /*05c0*/  @!P5 SHF.R.U32.HI R29, RZ, 0x9, R26 ;  /* 0x00000009ff1dd819 */ /* 0x000fe2000001161a */
[----:B0-----:R-:W-:Y:S01]  /*05d0*/  @!P3 IMAD.WIDE.U32 R16, R41, 0x2, R16 ;  /* 0x000000022910b825 */ /* 0x001fe200078e0010 */
[----:B------:R-:W-:Y:S02]  /*05e0*/  @!P5 LOP3.LUT R30, R26, 0x1ff, RZ, 0xc0, !PT ;  /* 0x000001ff1a1ed812 */ /* 0x000fe400078ec0ff */
[----:B------:R-:W-:-:S03]  /*05f0*/  @!P5 IADD3 R32, PT, PT, R29, UR4, RZ ;  /* 0x000000041d20dc10 */ /* 0x000fc6000fffe0ff */
[----:B------:R-:W4:Y:S02]  /*0600*/  @!P3 LDG.E.U16 R16, desc[UR14][R16.64] ;  /* 0x0000000e1010b981 */ /* 0x000f24000c1e1500 */
[-C--:B------:R-:W-:Y:S02]  /*0610*/  @!P5 IMAD R41, R32, R33.reuse, R30 ;  /* 0x000000212029d224 */ /* 0x080fe400078e021e */
[----:B------:R-:W-:Y:S02]  /*0620*/  @!P6 IMAD R33, R36, R33, R34 ;  /* 0x000000212421e224 */ /* 0x000fe400078e0222 */
[----:B--2---:R-:W-:-:S04]  /*0630*/  @!P2 IMAD.WIDE.U32 R12, R37, 0x2, R12 ;  /* 0x00000002250ca825 */ /* 0x004fc800078e000c */
[----:B-----5:R-:W-:Y:S02]  /*0640*/  @!P6 IMAD.WIDE.U32 R4, R33, 0x2, R4 ;  /* 0x000000022104e825 */ /* 0x020fe400078e0004 */
[----:B------:R-:W2:Y:S02]  /*0650*/  @!P2 LDG.E.U16 R12, desc[UR14][R12.64] ;  /* 0x0000000e0c0ca981 */ /* 0x000ea4000c1e1500 */
[----:B-1----:R-:W-:Y:S02]  /*0660*/  @!P5 IMAD.WIDE.U32 R6, R41, 0x2, R6 ;  /* 0x000000022906d825 */ /* 0x002fe400078e0006 */
[----:B------:R-:W5:Y:S04]  /*0670*/  @!P6 LDG.E.U16 R4, desc[UR14][R4.64] ;  /* 0x0000000e0404e981 */ /* 0x000f68000c1e1500 */
[----:B------:R-:W5:Y:S01]  /*0680*/  @!P5 LDG.E.U16 R6, desc[UR14][R6.64] ;  /* 0x0000000e0606d981 */ /* 0x000f62000c1e1500 */
[----:B------:R-:W-:Y:S01]  /*0690*/  @!P0 SHF.L.U32 R3, R3, 0x1, RZ ;  /* 0x0000000103038819 */ /* 0x000fe200000006ff */
[----:B------:R-:W-:Y:S01]  /*06a0*/  @!P3 IMAD.SHL.U32 R19, R19, 0x2, RZ ;  /* 0x000000021313b824 */ /* 0x000fe200078e00ff */
[----:B------:R-:W-:Y:S01]  /*06b0*/  @!P2 SHF.L.U32 R15, R18, 0x1, RZ ;  /* 0x00000001120fa819 */ /* 0x000fe200000006ff */
[----:B------:R-:W-:Y:S01]  /*06c0*/  @!P4 IMAD.SHL.U32 R22, R22, 0x2, RZ ;  /* 0x000000021616c824 */ /* 0x000fe200078e00ff */
[----:B------:R-:W-:Y:S01]  /*06d0*/  @!P0 LOP3.LUT R18, R3, 0x3fe, RZ, 0xc0, !PT ;  /* 0x000003fe03128812 */ /* 0x000fe200078ec0ff */
[--C-:B------:R-:W-:Y:S01]  /*06e0*/  @!P0 IMAD R21, R21, 0x410, R2.reuse ;  /* 0x0000041015158824 */ /* 0x100fe200078e0202 */
[----:B------:R-:W-:Y:S01]  /*06f0*/  @!P1 SHF.L.U32 R20, R20, 0x1, RZ ;  /* 0x0000000114149819 */ /* 0x000fe200000006ff */
[--C-:B------:R-:W-:Y:S01]  /*0700*/  @!P3 IMAD R23, R23, 0x410, R2.reuse ;  /* 0x000004101717b824 */ /* 0x100fe200078e0202 */
[----:B------:R-:W-:Y:S01]  /*0710*/  @!P3 LOP3.LUT R28, R19, 0x3fe, RZ, 0xc0, !PT ;  /* 0x000003fe131cb812 */ /* 0x000fe200078ec0ff */
[----:B------:R-:W-:Y:S01]  /*0720*/  @!P6 IMAD.SHL.U32 R24, R24, 0x2, RZ ;  /* 0x000000021818e824 */ /* 0x000fe200078e00ff */
[----:B------:R-:W-:Y:S01]  /*0730*/  @!P2 LOP3.LUT R30, R15, 0x3fe, RZ, 0xc0, !PT ;  /* 0x000003fe0f1ea812 */ /* 0x000fe200078ec0ff */
[--C-:B------:R-:W-:Y:S01]  /*0740*/  @!P2 IMAD R25, R25, 0x410, R2.reuse ;  /* 0x000004101919a824 */ /* 0x100fe200078e0202 */
[----:B------:R-:W-:Y:S01]  /*0750*/  @!P5 SHF.L.U32 R26, R26, 0x1, RZ ;  /* 0x000000011a1ad819 */ /* 0x000fe200000006ff */
[----:B------:R-:W-:Y:S01]  /*0760*/  @!P1 IMAD R27, R27, 0x410, R2 ;  /* 0x000004101b1b9824 */ /* 0x000fe200078e0202 */
[----:B------:R-:W-:Y:S01]  /*0770*/  @!P1 LOP3.LUT R20, R20, 0x3fe, RZ, 0xc0, !PT ;  /* 0x000003fe14149812 */ /* 0x000fe200078ec0ff */
[----:B------:R-:W-:Y:S01]  /*0780*/  @!P0 IMAD.IADD R21, R21, 0x1, R18 ;  /* 0x0000000115158824 */ /* 0x000fe200078e0212 */
[----:B------:R-:W-:Y:S01]  /*0790*/  @!P4 LOP3.LUT R22, R22, 0x3fe, RZ, 0xc0, !PT ;  /* 0x000003fe1616c812 */ /* 0x000fe200078ec0ff */
[--C-:B------:R-:W-:Y:S01]  /*07a0*/  @!P4 IMAD R31, R31, 0x410, R2.reuse ;  /* 0x000004101f1fc824 */ /* 0x100fe200078e0202 */
[----:B------:R-:W-:Y:S01]  /*07b0*/  @!P3 IADD3 R23, PT, PT, R23, R28, RZ ;  /* 0x0000001c1717b210 */ /* 0x000fe20007ffe0ff */
[----:B------:R-:W-:Y:S01]  /*07c0*/  @!P5 IMAD R29, R29, 0x410, R2 ;  /* 0x000004101d1dd824 */ /* 0x000fe200078e0202 */
[----:B------:R-:W-:Y:S01]  /*07d0*/  @!P5 LOP3.LUT R26, R26, 0x3fe, RZ, 0xc0, !PT ;  /* 0x000003fe1a1ad812 */ /* 0x000fe200078ec0ff */
[----:B------:R-:W-:Y:S01]  /*07e0*/  @!P2 IMAD.IADD R25, R25, 0x1, R30 ;  /* 0x000000011919a824 */ /* 0x000fe200078e021e */
[----:B------:R-:W-:Y:S01]  /*07f0*/  @!P6 LOP3.LUT R24, R24, 0x3fe, RZ, 0xc0, !PT ;  /* 0x000003fe1818e812 */ /* 0x000fe200078ec0ff */
[----:B------:R-:W-:Y:S01]  /*0800*/  @!P6 IMAD R35, R35, 0x410, R2 ;  /* 0x000004102323e824 */ /* 0x000fe200078e0202 */
[----:B------:R-:W-:Y:S01]  /*0810*/  @!P1 IADD3 R27, PT, PT, R27, R20, RZ ;  /* 0x000000141b1b9210 */ /* 0x000fe20007ffe0ff */
[----:B------:R-:W-:Y:S01]  /*0820*/  @!P4 IMAD.IADD R31, R31, 0x1, R22 ;  /* 0x000000011f1fc824 */ /* 0x000fe200078e0216 */
[----:B------:R-:W-:Y:S01]  /*0830*/  @!P5 IADD3 R29, PT, PT, R29, R26, RZ ;  /* 0x0000001a1d1dd210 */ /* 0x000fe20007ffe0ff */
[----:B------:R-:W-:Y:S01]  /*0840*/  @!P6 IMAD.IADD R35, R35, 0x1, R24 ;  /* 0x000000012323e824 */ /* 0x000fe200078e0218 */
[----:B---3--:R0:W-:Y:S01]  /*0850*/  @!P0 STS.U16 [R21], R14 ;  /* 0x0000000e15008388 */ /* 0x0081e20000000400 */
[----:B------:R-:W-:-:S03]  /*0860*/  MOV R3, 0x8 ;  /* 0x0000000800037802 */ /* 0x000fc60000000f00 */
[----:B----4-:R0:W-:Y:S04]  /*0870*/  @!P3 STS.U16 [R23], R16 ;  /* 0x000000101700b388 */ /* 0x0101e80000000400 */
[----:B--2---:R0:W-:Y:S04]  /*0880*/  @!P2 STS.U16 [R25], R12 ;  /* 0x0000000c1900a388 */ /* 0x0041e80000000400 */
[----:B------:R0:W-:Y:S04]  /*0890*/  @!P1 STS.U16 [R27], R10 ;  /* 0x0000000a1b009388 */ /* 0x0001e80000000400 */
[----:B------:R0:W-:Y:S04]  /*08a0*/  @!P4 STS.U16 [R31], R8 ;  /* 0x000000081f00c388 */ /* 0x0001e80000000400 */
[----:B-----5:R0:W-:Y:S04]  /*08b0*/  @!P5 STS.U16 [R29], R6 ;  /* 0x000000061d00d388 */ /* 0x0201e80000000400 */
[----:B------:R0:W-:Y:S02]  /*08c0*/  @!P6 STS.U16 [R35], R4 ;  /* 0x000000042300e388 */ /* 0x0001e40000000400 */
.L_x_0:
[----:B------:R-:W-:-:S05]  /*08d0*/  IMAD R24, R3, 0x20, R0 ;  /* 0x0000002003187824 */ /* 0x000fca00078e0200 */
[----:B------:R-:W-:-:S13]  /*08e0*/  ISETP.GT.U32.AND P4, PT, R24, 0x1fff, PT ;  /* 0x00001fff1800780c */ /* 0x000fda0003f84070 */
[----:B0-----:R-:W0:Y:S01]  /*08f0*/  @!P4 LDC R8, c[0x0][0x3a4] ;  /* 0x0000e900ff08cb82 */ /* 0x001e220000000800 */
[----:B------:R-:W-:Y:S02]  /*0900*/  @!P4 SHF.R.U32.HI R9, RZ, 0x9, R24 ;  /* 0x00000009ff09c819 */ /* 0x000fe40000011618 */
[----:B------:R-:W-:Y:S02]  /*0910*/  @!P4 LOP3.LUT R4, R24, 0x1ff, RZ, 0xc0, !PT ;  /* 0x000001ff1804c812 */ /* 0x000fe400078ec0ff */
[----:B------:R-:W-:-:S03]  /*0920*/  @!P4 IADD3 R5, PT, PT, R9, UR4, RZ ;  /* 0x000000040905cc10 */ /* 0x000fc6000fffe0ff */
[----:B------:R-:W1:Y:S02]  /*0930*/  @!P4 LDC.64 R6, c[0x0][0x380] ;  /* 0x0000e000ff06cb82 */ /* 0x000e640000000a00 */
[----:B0-----:R-:W-:-:S04]  /*0940*/  @!P4 IMAD R5, R5, R8, R4 ;  /* 0x000000080505c224 */ /* 0x001fc800078e0204 */
[----:B-1----:R-:W-:-:S05]  /*0950*/  @!P4 IMAD.WIDE.U32 R6, R5, 0x2, R6 ;  /* 0x000000020506c825 */ /* 0x002fca00078e0006 */
[----:B------:R0:W2:Y:S01]  /*0960*/  @!P4 LDG.E.U16 R11, desc[UR14][R6.64] ;  /* 0x0000000e060bc981 */ /* 0x0000a2000c1e1500 */
[C---:B------:R-:W-:Y:S01]  /*0970*/  ISETP.GT.U32.AND P3, PT, R24.reuse, 0x1fdf, PT ;  /* 0x00001fdf1800780c */ /* 0x040fe20003f64070 */
[----:B------:R-:W-:Y:S01]  /*0980*/  @!P4 IMAD R9, R9, 0x410, R2 ;  /* 0x000004100909c824 */ /* 0x000fe200078e0202 */
[C---:B------:R-:W-:Y:S02]  /*0990*/  ISETP.GT.U32.AND P2, PT, R24.reuse, 0x1fbf, PT ;  /* 0x00001fbf1800780c */ /* 0x040fe40003f44070 */
[C---:B------:R-:W-:Y:S02]  /*09a0*/  ISETP.GT.U32.AND P1, PT, R24.reuse, 0x1f9f, PT ;  /* 0x00001f9f1800780c */ /* 0x040fe40003f24070 */
[C---:B------:R-:W-:Y:S02]  /*09b0*/  @!P4 SHF.L.U32 R8, R24.reuse, 0x1, RZ ;  /* 0x000000011808c819 */ /* 0x040fe400000006ff */
[----:B------:R-:W-:Y:S02]  /*09c0*/  ISETP.GT.U32.AND P0, PT, R24, 0x1f7f, PT ;  /* 0x00001f7f1800780c */ /* 0x000fe40003f04070 */
[----:B------:R-:W-:-:S02]  /*09d0*/  @!P4 LOP3.LUT R8, R8, 0x3fe, RZ, 0xc0, !PT ;  /* 0x000003fe0808c812 */ /* 0x000fc400078ec0ff */
[C---:B------:R-:W-:Y:S01]  /*09e0*/  ISETP.GT.U32.AND P5, PT, R24.reuse, 0x1f3f, PT ;  /* 0x00001f3f1800780c */ /* 0x040fe20003fa4070 */
[----:B------:R-:W1:Y:S01]  /*09f0*/  @!P3 LDC R10, c[0x0][0x3a4] ;  /* 0x0000e900ff0abb82 */ /* 0x000e620000000800 */
[C---:B------:R-:W-:Y:S01]  /*0a00*/  @!P3 VIADD R14, R24.reuse, 0x20 ;  /* 0x00000020180eb836 */ /* 0x040fe20000000000 */
[----:B------:R-:W-:Y:S02]  /*0a10*/  @!P4 IADD3 R8, PT, PT, R9, R8, RZ ;  /* 0x000000080908c210 */ /* 0x000fe40007ffe0ff */
[----:B------:R-:W-:Y:S02]  /*0a20*/  @!P2 IADD3 R18, PT, PT, R24, 0x40, RZ ;  /* 0x000000401812a810 */ /* 0x000fe40007ffe0ff */
[----:B------:R-:W-:Y:S02]  /*0a30*/  @!P3 SHF.R.U32.HI R21, RZ, 0x9, R14 ;  /* 0x00000009ff15b819 */ /* 0x000fe4000001160e */
[----:B------:R-:W3:Y:S01]  /*0a40*/  @!P2 LDC R12, c[0x0][0x3a4] ;  /* 0x0000e900ff0cab82 */ /* 0x000ee20000000800 */
[----:B0-----:R-:W-:-:S02]  /*0a50*/  @!P3 LOP3.LUT R6, R14, 0x1ff, RZ, 0xc0, !PT ;  /* 0x000001ff0e06b812 */ /* 0x001fc400078ec0ff */
[----:B------:R-:W-:Y:S01]  /*0a60*/  @!P3 VIADD R7, R21, UR4 ;  /* 0x000000041507bc36 */ /* 0x000fe20008000000 */
[----:B------:R-:W-:Y:S02]  /*0a70*/  @!P2 SHF.R.U32.HI R15, RZ, 0x9, R18 ;  /* 0x00000009ff0fa819 */ /* 0x000fe40000011612 */
[----:B------:R-:W-:Y:S02]  /*0a80*/  ISETP.GT.U32.AND P6, PT, R24, 0x1f1f, PT ;  /* 0x00001f1f1800780c */ /* 0x000fe40003fc4070 */
[----:B------:R-:W0:Y:S08]  /*0a90*/  @!P3 LDC.64 R4, c[0x0][0x380] ;  /* 0x0000e000ff04bb82 */ /* 0x000e300000000a00 */
[----:B------:R-:W4:Y:S01]  /*0aa0*/  @!P2 LDC.64 R32, c[0x0][0x380] ;  /* 0x0000e000ff20ab82 */ /* 0x000f220000000a00 */
[----:B-1----:R-:W-:Y:S01]  /*0ab0*/  @!P3 IMAD R9, R7, R10, R6 ;  /* 0x0000000a0709b224 */ /* 0x002fe200078e0206 */
[----:B------:R-:W-:-:S02]  /*0ac0*/  @!P2 LOP3.LUT R6, R18, 0x1ff, RZ, 0xc0, !PT ;  /* 0x000001ff1206a812 */ /* 0x000fc400078ec0ff */
[----:B------:R-:W-:-:S04]  /*0ad0*/  @!P2 IADD3 R7, PT, PT, R15, UR4, RZ ;  /* 0x000000040f07ac10 */ /* 0x000fc8000fffe0ff */
[----:B------:R-:W1:Y:S01]  /*0ae0*/  @!P1 LDC R41, c[0x0][0x3a4] ;  /* 0x0000e900ff299b82 */ /* 0x000e620000000800 */
[----:B---3--:R-:W-:-:S07]  /*0af0*/  @!P2 IMAD R7, R7, R12, R6 ;  /* 0x0000000c0707a224 */ /* 0x008fce00078e0206 */
[----:B------:R-:W3:Y:S01]  /*0b00*/  @!P0 LDC R29, c[0x0][0x3a4] ;  /* 0x0000e900ff1d8b82 */ /* 0x000ee20000000800 */
[C---:B------:R-:W-:Y:S01]  /*0b10*/  @!P1 IADD3 R17, PT, PT, R24.reuse, 0x60, RZ ;  /* 0x0000006018119810 */ /* 0x040fe20007ffe0ff */
[----:B------:R-:W-:Y:S02]  /*0b20*/  @!P0 VIADD R19, R24, 0x80 ;  /* 0x0000008018138836 */ /* 0x000fe40000000000 */
[----:B0-----:R-:W-:Y:S01]  /*0b30*/  @!P3 IMAD.WIDE.U32 R4, R9, 0x2, R4 ;  /* 0x000000020904b825 */ /* 0x001fe200078e0004 */
[----:B------:R-:W-:Y:S02]  /*0b40*/  @!P1 SHF.R.U32.HI R23, RZ, 0x9, R17 ;  /* 0x00000009ff179819 */ /* 0x000fe40000011611 */
[----:B------:R-:W-:Y:S01]  /*0b50*/  @!P0 SHF.R.U32.HI R25, RZ, 0x9, R19 ;  /* 0x00000009ff198819 */ /* 0x000fe20000011613 */
[----:B----4-:R-:W-:Y:S01]  /*0b60*/  @!P2 IMAD.WIDE.U32 R32, R7, 0x2, R32 ;  /* 0x000000020720a825 */ /* 0x010fe200078e0020 */
[----:B------:R-:W0:Y:S01]  /*0b70*/  @!P5 LDC R30, c[0x0][0x3a4] ;  /* 0x0000e900ff1edb82 */ /* 0x000e220000000800 */
[----:B------:R-:W-:Y:S01]  /*0b80*/  @!P1 LOP3.LUT R22, R17, 0x1ff, RZ, 0xc0, !PT ;  /* 0x000001ff11169812 */ /* 0x000fe200078ec0ff */
[----:B------:R4:W5:Y:S01]  /*0b90*/  @!P3 LDG.E.U16 R16, desc[UR14][R4.64] ;  /* 0x0000000e0410b981 */ /* 0x000962000c1e1500 */
[----:B------:R-:W-:-:S05]  /*0ba0*/  @!P1 IADD3 R27, PT, PT, R23, UR4, RZ ;  /* 0x00000004171b9c10 */ /* 0x000fca000fffe0ff */
[----:B------:R-:W2:Y:S01]  /*0bb0*/  @!P6 LDC R28, c[0x0][0x3a4] ;  /* 0x0000e900ff1ceb82 */ /* 0x000ea20000000800 */
[----:B------:R-:W-:Y:S02]  /*0bc0*/  @!P0 LOP3.LUT R35, R19, 0x1ff, RZ, 0xc0, !PT ;  /* 0x000001ff13238812 */ /* 0x000fe400078ec0ff */
[----:B------:R-:W-:-:S05]  /*0bd0*/  @!P0 IADD3 R26, PT, PT, R25, UR4, RZ ;  /* 0x00000004191a8c10 */ /* 0x000fca000fffe0ff */
[----:B------:R-:W0:Y:S01]  /*0be0*/  @!P1 LDC.64 R6, c[0x0][0x380] ;  /* 0x0000e000ff069b82 */ /* 0x000e220000000a00 */
[----:B-1----:R-:W-:Y:S01]  /*0bf0*/  @!P1 IMAD R41, R27, R41, R22 ;  /* 0x000000291b299224 */ /* 0x002fe200078e0216 */
[----:B------:R1:W5:Y:S01]  /*0c00*/  @!P2 LDG.E.U16 R20, desc[UR14][R32.64] ;  /* 0x0000000e2014a981 */ /* 0x000362000c1e1500 */
[----:B---3--:R-:W-:-:S05]  /*0c10*/  @!P0 IMAD R35, R26, R29, R35 ;  /* 0x0000001d1a238224 */ /* 0x008fca00078e0223 */
[----:B----4-:R-:W3:Y:S01]  /*0c20*/  @!P6 LDC.64 R4, c[0x0][0x380] ;  /* 0x0000e000ff04eb82 */ /* 0x010ee20000000a00 */
[----:B------:R-:W-:-:S04]  /*0c30*/  @!P5 IADD3 R26, PT, PT, R24, 0xc0, RZ ;  /* 0x000000c0181ad810 */ /* 0x000fc80007ffe0ff */
[----:B------:R-:W-:Y:S02]  /*0c40*/  @!P5 SHF.R.U32.HI R27, RZ, 0x9, R26 ;  /* 0x00000009ff1bd819 */ /* 0x000fe4000001161a */
[----:B------:R-:W-:Y:S02]  /*0c50*/  @!P5 LOP3.LUT R37, R26, 0x1ff, RZ, 0xc0, !PT ;  /* 0x000001ff1a25d812 */ /* 0x000fe400078ec0ff */
[----:B------:R-:W-:-:S05]  /*0c60*/  @!P5 IADD3 R36, PT, PT, R27, UR4, RZ ;  /* 0x000000041b24dc10 */ /* 0x000fca000fffe0ff */
[----:B0-----:R-:W-:Y:S02]  /*0c70*/  @!P5 IMAD R37, R36, R30, R37 ;  /* 0x0000001e2425d224 */ /* 0x001fe400078e0225 */
[----:B------:R-:W-:-:S06]  /*0c80*/  @!P1 IMAD.WIDE.U32 R6, R41, 0x2, R6 ;  /* 0x0000000229069825 */ /* 0x000fcc00078e0006 */
[----:B------:R-:W4:Y:S04]  /*0c90*/  @!P1 LDG.E.U16 R6, desc[UR14][R6.64] ;  /* 0x0000000e06069981 */ /* 0x000f28000c1e1500 */
[----:B--2---:R0:W-:Y:S01]  /*0ca0*/  @!P4 STS.U16 [R8], R11 ;  /* 0x0000000b0800c388 */ /* 0x0041e20000000400 */
[----:B------:R-:W-:Y:S01]  /*0cb0*/  ISETP.GT.U32.AND P4, PT, R24, 0x1f5f, PT ;  /* 0x00001f5f1800780c */ /* 0x000fe20003f84070 */
[----:B0-----:R-:W0:-:S12]  /*0cc0*/  @!P0 LDC.64 R10, c[0x0][0x380] ;  /* 0x0000e000ff0a8b82 */ /* 0x001e180000000a00 */
[----:B------:R-:W2:Y:S01]  /*0cd0*/  @!P4 LDC R34, c[0x0][0x3a4] ;  /* 0x0000e900ff22cb82 */ /* 0x000ea20000000800 */
[----:B------:R-:W-:-:S07]  /*0ce0*/  @!P4 VIADD R22, R24, 0xa0 ;  /* 0x000000a01816c836 */ /* 0x000fce0000000000 */
[----:B------:R-:W3:Y:S08]  /*0cf0*/  @!P4 LDC.64 R12, c[0x0][0x380] ;  /* 0x0000e000ff0ccb82 */ /* 0x000ef00000000a00 */
[----:B------:R-:W3:Y:S01]  /*0d00*/  @!P5 LDC.64 R8, c[0x0][0x380] ;  /* 0x0000e000ff08db82 */ /* 0x000ee20000000a00 */
[----:B------:R-:W-:Y:S02]  /*0d10*/  @!P6 IADD3 R24, PT, PT, R24, 0xe0, RZ ;  /* 0x000000e01818e810 */ /* 0x000fe40007ffe0ff */
[----:B------:R-:W-:-:S02]  /*0d20*/  @!P4 SHF.R.U32.HI R29, RZ, 0x9, R22 ;  /* 0x00000009ff1dc819 */ /* 0x000fc40000011616 */
[----:B------:R-:W-:Y:S02]  /*0d30*/  @!P6 SHF.R.U32.HI R31, RZ, 0x9, R24 ;  /* 0x00000009ff1fe819 */ /* 0x000fe40000011618 */
[----:B------:R-:W-:Y:S01]  /*0d40*/  @!P4 LOP3.LUT R39, R22, 0x1ff, RZ, 0xc0, !PT ;  /* 0x000001ff1627c812 */ /* 0x000fe200078ec0ff */
[----:B------:R-:W-:Y:S01]  /*0d50*/  @!P4 VIADD R38, R29, UR4 ;  /* 0x000000041d26cc36 */ /* 0x000fe20008000000 */
[----:B-1----:R-:W-:Y:S02]  /*0d60*/  @!P6 LOP3.LUT R33, R24, 0x1ff, RZ, 0xc0, !PT ;  /* 0x000001ff1821e812 */ /* 0x002fe400078ec0ff */
[----:B------:R-:W-:Y:S01]  /*0d70*/  @!P6 IADD3 R32, PT, PT, R31, UR4, RZ ;  /* 0x000000041f20ec10 */ /* 0x000fe2000fffe0ff */
[----:B--2---:R-:W-:Y:S02]  /*0d80*/  @!P4 IMAD R39, R38, R34, R39 ;  /* 0x000000222627c224 */ /* 0x004fe400078e0227 */
[----:B0-----:R-:W-:-:S04]  /*0d90*/  @!P0 IMAD.WIDE.U32 R10, R35, 0x2, R10 ;  /* 0x00000002230a8825 */ /* 0x001fc800078e000a */
[----:B------:R-:W-:Y:S02]  /*0da0*/  @!P6 IMAD R33, R32, R28, R33 ;  /* 0x0000001c2021e224 */ /* 0x000fe400078e0221 */
[----:B---3--:R-:W-:Y:S01]  /*0db0*/  @!P4 IMAD.WIDE.U32 R12, R39, 0x2, R12 ;  /* 0x00000002270cc825 */ /* 0x008fe200078e000c */
[----:B------:R-:W2:Y:S03]  /*0dc0*/  @!P0 LDG.E.U16 R10, desc[UR14][R10.64] ;  /* 0x0000000e0a0a8981 */ /* 0x000ea6000c1e1500 */
[----:B------:R-:W-:Y:S02]  /*0dd0*/  @!P5 IMAD.WIDE.U32 R8, R37, 0x2, R8 ;  /* 0x000000022508d825 */ /* 0x000fe400078e0008 */
[----:B------:R-:W3:Y:S02]  /*0de0*/  @!P4 LDG.E.U16 R12, desc[UR14][R12.64] ;  /* 0x0000000e0c0cc981 */ /* 0x000ee4000c1e1500 */
[----:B------:R-:W-:-:S02]  /*0df0*/  @!P6 IMAD.WIDE.U32 R4, R33, 0x2, R4 ;  /* 0x000000022104e825 */ /* 0x000fc400078e0004 */
[----:B------:R-:W3:Y:S04]  /*0e00*/  @!P5 LDG.E.U16 R8, desc[UR14][R8.64] ;  /* 0x0000000e0808d981 */ /* 0x000ee8000c1e1500 */
[----:B------:R-:W3:Y:S01]  /*0e10*/  @!P6 LDG.E.U16 R4, desc[UR14][R4.64] ;  /* 0x0000000e0404e981 */ /* 0x000ee2000c1e1500 */
[----:B------:R-:W-:Y:S01]  /*0e20*/  @!P3 IMAD.SHL.U32 R14, R14, 0x2, RZ ;  /* 0x000000020e0eb824 */ /* 0x000fe200078e00ff */
[----:B------:R-:W-:Y:S01]  /*0e30*/  @!P1 SHF.L.U32 R17, R17, 0x1, RZ ;  /* 0x0000000111119819 */ /* 0x000fe200000006ff */
[----:B------:R-:W-:Y:S01]  /*0e40*/  @!P1 IMAD R23, R23, 0x410, R2 ;  /* 0x0000041017179824 */ /* 0x000fe200078e0202 */
[----:B------:R-:W-:Y:S01]  /*0e50*/  @!P2 SHF.L.U32 R18, R18, 0x1, RZ ;  /* 0x000000011212a819 */ /* 0x000fe200000006ff */
[----:B------:R-:W-:Y:S01]  /*0e60*/  @!P0 IMAD.SHL.U32 R19, R19, 0x2, RZ ;  /* 0x0000000213138824 */ /* 0x000fe200078e00ff */
[----:B------:R-:W-:-:S02]  /*0e70*/  @!P3 LOP3.LUT R28, R14, 0x3fe, RZ, 0xc0, !PT ;  /* 0x000003fe0e1cb812 */ /* 0x000fc400078ec0ff */
[----:B------:R-:W-:Y:S01]  /*0e80*/  @!P1 LOP3.LUT R14, R17, 0x3fe, RZ, 0xc0, !PT ;  /* 0x000003fe110e9812 */ /* 0x000fe200078ec0ff */
[--C-:B------:R-:W-:Y:S01]  /*0e90*/  @!P3 IMAD R21, R21, 0x410, R2.reuse ;  /* 0x000004101515b824 */ /* 0x100fe200078e0202 */
[----:B------:R-:W-:Y:S01]  /*0ea0*/  @!P4 SHF.L.U32 R22, R22, 0x1, RZ ;  /* 0x000000011616c819 */ /* 0x000fe200000006ff */
[--C-:B------:R-:W-:Y:S01]  /*0eb0*/  @!P2 IMAD R15, R15, 0x410, R2.reuse ;  /* 0x000004100f0fa824 */ /* 0x100fe200078e0202 */
[----:B------:R-:W-:Y:S01]  /*0ec0*/  @!P5 SHF.L.U32 R26, R26, 0x1, RZ ;  /* 0x000000011a1ad819 */ /* 0x000fe200000006ff */
[----:B------:R-:W-:Y:S01]  /*0ed0*/  @!P6 IMAD.SHL.U32 R24, R24, 0x2, RZ ;  /* 0x000000021818e824 */ /* 0x000fe200078e00ff */
[----:B------:R-:W-:Y:S01]  /*0ee0*/  @!P2 LOP3.LUT R18, R18, 0x3fe, RZ, 0xc0, !PT ;  /* 0x000003fe1212a812 */ /* 0x000fe200078ec0ff */
[--C-:B------:R-:W-:Y:S01]  /*0ef0*/  @!P0 IMAD R25, R25, 0x410, R2.reuse ;  /* 0x0000041019198824 */ /* 0x100fe200078e0202 */
[----:B------:R-:W-:Y:S01]  /*0f00*/  @!P1 IADD3 R23, PT, PT, R23, R14, RZ ;  /* 0x0000000e17179210 */ /* 0x000fe20007ffe0ff */
[----:B------:R-:W-:Y:S01]  /*0f10*/  @!P4 IMAD R29, R29, 0x410, R2 ;  /* 0x000004101d1dc824 */ /* 0x000fe200078e0202 */
[----:B------:R-:W-:Y:S01]  /*0f20*/  @!P0 LOP3.LUT R14, R19, 0x3fe, RZ, 0xc0, !PT ;  /* 0x000003fe130e8812 */ /* 0x000fe200078ec0ff */
[----:B------:R-:W-:Y:S01]  /*0f30*/  @!P3 IMAD.IADD R21, R21, 0x1, R28 ;  /* 0x000000011515b824 */ /* 0x000fe200078e021c */
[----:B------:R-:W-:Y:S01]  /*0f40*/  @!P4 LOP3.LUT R22, R22, 0x3fe, RZ, 0xc0, !PT ;  /* 0x000003fe1616c812 */ /* 0x000fe200078ec0ff */
[--C-:B------:R-:W-:Y:S01]  /*0f50*/  @!P5 IMAD R27, R27, 0x410, R2.reuse ;  /* 0x000004101b1bd824 */ /* 0x100fe200078e0202 */
[----:B------:R-:W-:Y:S01]  /*0f60*/  @!P5 LOP3.LUT R26, R26, 0x3fe, RZ, 0xc0, !PT ;  /* 0x000003fe1a1ad812 */ /* 0x000fe200078ec0ff */
[----:B------:R-:W-:Y:S01]  /*0f70*/  @!P6 IMAD R31, R31, 0x410, R2 ;  /* 0x000004101f1fe824 */ /* 0x000fe200078e0202 */
[----:B------:R-:W-:-:S02]  /*0f80*/  @!P2 IADD3 R15, PT, PT, R15, R18, RZ ;  /* 0x000000120f0fa210 */ /* 0x000fc40007ffe0ff */
[----:B------:R-:W-:Y:S02]  /*0f90*/  @!P6 LOP3.LUT R24, R24, 0x3fe, RZ, 0xc0, !PT ;  /* 0x000003fe1818e812 */ /* 0x000fe400078ec0ff */
[----:B------:R-:W-:Y:S01]  /*0fa0*/  @!P0 IADD3 R25, PT, PT, R25, R14, RZ ;  /* 0x0000000e19198210 */ /* 0x000fe20007ffe0ff */
[----:B------:R-:W-:Y:S01]  /*0fb0*/  @!P5 IMAD.IADD R27, R27, 0x1, R26 ;  /* 0x000000011b1bd824 */ /* 0x000fe200078e021a */
[----:B------:R-:W-:Y:S01]  /*0fc0*/  @!P4 IADD3 R29, PT, PT, R29, R22, RZ ;  /* 0x000000161d1dc210 */ /* 0x000fe20007ffe0ff */
[----:B-----5:R1:W-:Y:S01]  /*0fd0*/  @!P3 STS.U16 [R21], R16 ;  /* 0x000000101500b388 */ /* 0x0203e20000000400 */
[----:B------:R-:W-:-:S03]  /*0fe0*/  @!P6 IADD3 R31, PT, PT, R31, R24, RZ ;  /* 0x000000181f1fe210 */ /* 0x000fc60007ffe0ff */
[----:B------:R1:W-:Y:S01]  /*0ff0*/  @!P2 STS.U16 [R15], R20 ;  /* 0x000000140f00a388 */ /* 0x0003e20000000400 */
[----:B------:R-:W-:-:S03]  /*1000*/  IADD3 R3, PT, PT, R3, 0x8, RZ ;  /* 0x0000000803037810 */ /* 0x000fc60007ffe0ff */
[----:B----4-:R1:W-:Y:S04]  /*1010*/  @!P1 STS.U16 [R23], R6 ;  /* 0x0000000617009388 */ /* 0x0103e80000000400 */
[----:B--2---:R1:W-:Y:S04]  /*1020*/  @!P0 STS.U16 [R25], R10 ;  /* 0x0000000a19008388 */ /* 0x0043e80000000400 */
[----:B---3--:R1:W-:Y:S04]  /*1030*/  @!P4 STS.U16 [R29], R12 ;  /* 0x0000000c1d00c388 */ /* 0x0083e80000000400 */
[----:B------:R1:W-:Y:S04]  /*1040*/  @!P5 STS.U16 [R27], R8 ;  /* 0x000000081b00d388 */ /* 0x0003e80000000400 */
[----:B------:R1:W-:Y:S01]  /*1050*/  @!P6 STS.U16 [R31], R4 ;  /* 0x000000041f00e388 */ /* 0x0003e20000000400 */
[----:B------:R-:W-:-:S13]  /*1060*/  ISETP.NE.AND P0, PT, R3, 0x100, PT ;  /* 0x000001000300780c */ /* 0x000fda0003f05270 */
[----:B-1----:R-:W-:Y:S05]  /*1070*/  @P0 BRA `(.L_x_0) ;  /* 0xfffffff800140947 */ /* 0x002fea000383ffff */
[----:B------:R-:W0:Y:S02]  /*1080*/  LDCU UR10, c[0x0][0x3a0] ;  /* 0x00007400ff0a77ac */ /* 0x000e240008000800 */
[----:B0-----:R-:W-:-:S09]  /*1090*/  UISETP.GE.AND UP0, UPT, UR10, 0x10, UPT ;  /* 0x000000100a00788c */ /* 0x001fd2000bf06270 */
[----:B------:R-:W-:Y:S05]  /*10a0*/  BRA.U !UP0, `(.L_x_1) ;  /* 0x0000002d08747547 */ /* 0x000fea000b800000 */
[----:B------:R-:W0:Y:S01]  /*10b0*/  S2UR UR9, SR_CgaCtaId ;  /* 0x00000000000979c3 */ /* 0x000e220000008800 */
[----:B------:R-:W-:Y:S01]  /*10c0*/  UMOV UR6, 0x400 ;  /* 0x0000040000067882 */ /* 0x000fe20000000000 */
[----:B------:R-:W-:Y:S01]  /*10d0*/  USHF.R.S32.HI UR7, URZ, 0x1f, UR10 ;  /* 0x0000001fff077899 */ /* 0x000fe2000801140a */
[C---:B------:R-:W-:Y:S01]  /*10e0*/  IMAD.SHL.U32 R2, R0.reuse, 0x2, RZ ;  /* 0x0000000200027824 */ /* 0x040fe200078e00ff */
[----:B------:R-:W-:Y:S01]  /*10f0*/  UIADD3 UR6, UPT, UPT, UR6, 0x4100, URZ ;  /* 0x0000410006067890 */ /* 0x000fe2000fffe0ff */
[C---:B------:R-:W-:Y:S01]  /*1100*/  VIADD R5, R0.reuse, 0x60 ;  /* 0x0000006000057836 */ /* 0x040fe20000000000 */
[----:B------:R-:W-:Y:S01]  /*1110*/  ULEA.HI UR8, UR7, UR10, URZ, 0x4 ;  /* 0x0000000a07087291 */ /* 0x000fe2000f8f20ff */
[----:B------:R-:W-:Y:S01]  /*1120*/  VIADD R11, R0, 0xc0 ;  /* 0x000000c0000b7836 */ /* 0x000fe20000000000 */
[----:B------:R-:W-:Y:S02]  /*1130*/  LOP3.LUT R2, R2, 0x1e, RZ, 0xc0, !PT ;  /* 0x0000001e02027812 */ /* 0x000fe400078ec0ff */
[----:B------:R-:W-:-:S02]  /*1140*/  IADD3 R31, PT, PT, R0, 0x20, RZ ;  /* 0x00000020001f7810 */ /* 0x000fc40007ffe0ff */
[C---:B------:R-:W-:Y:S02]  /*1150*/  IADD3 R3, PT, PT, R0.reuse, 0x40, RZ ;  /* 0x0000004000037810 */ /* 0x040fe40007ffe0ff */
[C---:B------:R-:W-:Y:S02]  /*1160*/  IADD3 R7, PT, PT, R0.reuse, 0x80, RZ ;  /* 0x0000008000077810 */ /* 0x040fe40007ffe0ff */
[C---:B------:R-:W-:Y:S02]  /*1170*/  IADD3 R9, PT, PT, R0.reuse, 0xa0, RZ ;  /* 0x000000a000097810 */ /* 0x040fe40007ffe0ff */
[----:B------:R-:W-:Y:S02]  /*1180*/  IADD3 R29, PT, PT, R0, 0xe0, RZ ;  /* 0x000000e0001d7810 */ /* 0x000fe40007ffe0ff */
[----:B------:R-:W-:Y:S02]  /*1190*/  SHF.R.U32.HI R33, RZ, 0x4, R0 ;  /* 0x00000004ff217819 */ /* 0x000fe40000011600 */
[----:B------:R-:W-:Y:S01]  /*11a0*/  MOV R0, RZ ;  /* 0x000000ff00007202 */ /* 0x000fe20000000f00 */
[----:B0-----:R-:W-:Y:S01]  /*11b0*/  ULEA UR7, UR9, UR6, 0x18 ;  /* 0x0000000609077291 */ /* 0x001fe2000f8ec0ff */
[----:B------:R-:W-:Y:S01]  /*11c0*/  SHF.R.U32.HI R31, RZ, 0x4, R31 ;  /* 0x00000004ff1f7819 */ /* 0x000fe2000001161f */
[----:B------:R-:W-:Y:S01]  /*11d0*/  USHF.R.S32.HI UR6, URZ, 0x4, UR8 ;  /* 0x00000004ff067899 */ /* 0x000fe20008011408 */
[----:B------:R-:W-:-:S02]  /*11e0*/  SHF.R.U32.HI R3, RZ, 0x4, R3 ;  /* 0x00000004ff037819 */ /* 0x000fc40000011603 */
[----:B------:R-:W-:Y:S01]  /*11f0*/  SHF.R.U32.HI R5, RZ, 0x4, R5 ;  /* 0x00000004ff057819 */ /* 0x000fe20000011605 */
[----:B------:R-:W-:Y:S01]  /*1200*/  VIADD R2, R2, UR7 ;  /* 0x0000000702027c36 */ /* 0x000fe20008000000 */
[----:B------:R-:W-:Y:S02]  /*1210*/  SHF.R.U32.HI R7, RZ, 0x4, R7 ;  /* 0x00000004ff077819 */ /* 0x000fe40000011607 */
[----:B------:R-:W-:Y:S02]  /*1220*/  SHF.R.U32.HI R9, RZ, 0x4, R9 ;  /* 0x00000004ff097819 */ /* 0x000fe40000011609 */
[----:B------:R-:W-:Y:S02]  /*1230*/  SHF.R.U32.HI R11, RZ, 0x4, R11 ;  /* 0x00000004ff0b7819 */ /* 0x000fe4000001160b */
[----:B------:R-:W-:-:S07]  /*1240*/  SHF.R.U32.HI R29, RZ, 0x4, R29 ;  /* 0x00000004ff1d7819 */ /* 0x000fce000001161d */
.L_x_15:
[----:B0-----:R-:W0:Y:S01]  /*1250*/  S2R R27, SR_TID.X ;  /* 0x00000000001b7919 */ /* 0x001e220000002100 */
[----:B------:R-:W1:Y:S01]  /*1260*/  LDC.64 R24, c[0x0][0x388] ;  /* 0x0000e200ff187b82 */ /* 0x000e620000000a00 */
[----:B------:R-:W2:Y:S01]  /*1270*/  LDCU UR12, c[0x0][0x3a4] ;  /* 0x00007480ff0c77ac */ /* 0x000ea20008000800 */
[C---:B------:R-:W-:Y:S01]  /*1280*/  IMAD R28, R0.reuse, 0x10, R3 ;  /* 0x00000010001c7824 */ /* 0x040fe200078e0203 */
[C---:B------:R-:W-:Y:S02]  /*1290*/  LEA R32, R0.reuse, R33, 0x4 ;  /* 0x0000002100207211 */ /* 0x040fe400078e20ff */
[C---:B------:R-:W-:Y:S02]  /*12a0*/  LEA R30, R0.reuse, R31, 0x4 ;  /* 0x0000001f001e7211 */ /* 0x040fe400078e20ff */
[C---:B------:R-:W-:Y:S02]  /*12b0*/  LEA R10, R0.reuse, R5, 0x4 ;  /* 0x00000005000a7211 */ /* 0x040fe400078e20ff */
[C---:B------:R-:W-:Y:S01]  /*12c0*/  LEA R6, R0.reuse, R7, 0x4 ;  /* 0x0000000700067211 */ /* 0x040fe200078e20ff */
[C---:B------:R-:W-:Y:S01]  /*12d0*/  IMAD R8, R0.reuse, 0x10, R9 ;  /* 0x0000001000087824 */ /* 0x040fe200078e0209 */
[----:B------:R-:W-:-:S02]  /*12e0*/  LEA R26, R0, R11, 0x4 ;  /* 0x0000000b001a7211 */ /* 0x000fc400078e20ff */
[----:B------:R-:W-:Y:S02]  /*12f0*/  LEA R4, R0, R29, 0x4 ;  /* 0x0000001d00047211 */ /* 0x000fe400078e20ff */
[----:B0-----:R-:W-:-:S05]  /*1300*/  LOP3.LUT R27, R27, 0xf, RZ, 0xc0, !PT ;  /* 0x0000000f1b1b7812 */ /* 0x001fca00078ec0ff */
[--C-:B--2---:R-:W-:Y:S02]  /*1310*/  IMAD R35, R28, UR12, R27.reuse ;  /* 0x0000000c1c237c24 */ /* 0x104fe4000f8e021b */
[--C-:B------:R-:W-:Y:S02]  /*1320*/  IMAD R13, R32, UR12, R27.reuse ;  /* 0x0000000c200d7c24 */ /* 0x100fe4000f8e021b */
[----:B------:R-:W-:Y:S02]  /*1330*/  IMAD R15, R30, UR12, R27 ;  /* 0x0000000c1e0f7c24 */ /* 0x000fe4000f8e021b */
[----:B-1----:R-:W-:-:S04]  /*1340*/  IMAD.WIDE R34, R35, 0x2, R24 ;  /* 0x0000000223227825 */ /* 0x002fc800078e0218 */
[----:B------:R-:W-:Y:S02]  /*1350*/  IMAD R17, R10, UR12, R27 ;  /* 0x0000000c0a117c24 */ /* 0x000fe4000f8e021b */
[----:B------:R-:W-:Y:S01]  /*1360*/  IMAD.WIDE R12, R13, 0x2, R24 ;  /* 0x000000020d0c7825 */ /* 0x000fe200078e0218 */
[----:B------:R0:W2:Y:S03]  /*1370*/  LDG.E.U16 R34, desc[UR14][R34.64] ;  /* 0x0000000e22227981 */ /* 0x0000a6000c1e1500 */
[----:B------:R-:W-:Y:S01]  /*1380*/  IMAD R19, R6, UR12, R27 ;  /* 0x0000000c06137c24 */ /* 0x000fe2000f8e021b */
[----:B------:R1:W3:Y:S01]  /*1390*/  LDG.E.U16 R22, desc[UR14][R12.64] ;  /* 0x0000000e0c167981 */ /* 0x0002e2000c1e1500 */
[----:B------:R-:W-:-:S04]  /*13a0*/  IMAD.WIDE R14, R15, 0x2, R24 ;  /* 0x000000020f0e7825 */ /* 0x000fc800078e0218 */
[--C-:B------:R-:W-:Y:S01]  /*13b0*/  IMAD R21, R8, UR12, R27.reuse ;  /* 0x0000000c08157c24 */ /* 0x100fe2000f8e021b */
[----:B------:R4:W5:Y:S01]  /*13c0*/  LDG.E.U16 R23, desc[UR14][R14.64] ;  /* 0x0000000e0e177981 */ /* 0x000962000c1e1500 */
[----:B------:R-:W-:Y:S02]  /*13d0*/  IMAD R37, R26, UR12, R27 ;  /* 0x0000000c1a257c24 */ /* 0x000fe4000f8e021b */
[----:B------:R-:W-:-:S04]  /*13e0*/  IMAD.WIDE R16, R17, 0x2, R24 ;  /* 0x0000000211107825 */ /* 0x000fc800078e0218 */
[----:B------:R-:W-:Y:S02]  /*13f0*/  IMAD.WIDE R18, R19, 0x2, R24 ;  /* 0x0000000213127825 */ /* 0x000fe400078e0218 */
[----:B------:R4:W2:Y:S02]  /*1400*/  LDG.E.U16 R16, desc[UR14][R16.64] ;  /* 0x0000000e10107981 */ /* 0x0008a4000c1e1500 */
[----:B0-----:R-:W-:Y:S02]  /*1410*/  IMAD R35, R4, UR12, R27 ;  /* 0x0000000c04237c24 */ /* 0x001fe4000f8e021b */
[--C-:B-1----:R-:W-:Y:S01]  /*1420*/  IMAD.WIDE R12, R21, 0x2, R24.reuse ;  /* 0x00000002150c7825 */ /* 0x102fe200078e0218 */
[----:B------:R0:W2:Y:S03]  /*1430*/  LDG.E.U16 R18, desc[UR14][R18.64] ;  /* 0x0000000e12127981 */ /* 0x0000a6000c1e1500 */
[--C-:B----4-:R-:W-:Y:S01]  /*1440*/  IMAD.WIDE R14, R37, 0x2, R24.reuse ;  /* 0x00000002250e7825 */ /* 0x110fe200078e0218 */
[----:B------:R-:W4:Y:S03]  /*1450*/  LDG.E.U16 R38, desc[UR14][R12.64] ;  /* 0x0000000e0c267981 */ /* 0x000f26000c1e1500 */
[----:B------:R-:W-:Y:S01]  /*1460*/  IMAD.WIDE R20, R35, 0x2, R24 ;  /* 0x0000000223147825 */ /* 0x000fe200078e0218 */
[----:B------:R1:W4:Y:S04]  /*1470*/  LDG.E.U16 R40, desc[UR14][R14.64] ;  /* 0x0000000e0e287981 */ /* 0x000328000c1e1500 */
[----:B------:R1:W4:Y:S01]  /*1480*/  LDG.E.U16 R42, desc[UR14][R20.64] ;  /* 0x0000000e142a7981 */ /* 0x000322000c1e1500 */
[--C-:B------:R-:W-:Y:S01]  /*1490*/  IMAD R35, R33, 0x20, R2.reuse ;  /* 0x0000002021237824 */ /* 0x100fe200078e0202 */
[-C--:B------:R-:W-:Y:S01]  /*14a0*/  LEA R36, R31, R2.reuse, 0x5 ;  /* 0x000000021f247211 */ /* 0x080fe200078e28ff */
[----:B------:R-:W-:Y:S01]  /*14b0*/  IMAD R17, R5, 0x20, R2 ;  /* 0x0000002005117824 */ /* 0x000fe200078e0202 */
[----:B------:R-:W-:-:S02]  /*14c0*/  LEA R37, R3, R2, 0x5 ;  /* 0x0000000203257211 */ /* 0x000fc400078e28ff */
[-C--:B0-----:R-:W-:Y:S01]  /*14d0*/  LEA R19, R7, R2.reuse, 0x5 ;  /* 0x0000000207137211 */ /* 0x081fe200078e28ff */
[----:B------:R-:W-:Y:S01]  /*14e0*/  IMAD R41, R11, 0x20, R2 ;  /* 0x000000200b297824 */ /* 0x000fe200078e0202 */
[-C--:B------:R-:W-:Y:S02]  /*14f0*/  LEA R39, R9, R2.reuse, 0x5 ;  /* 0x0000000209277211 */ /* 0x080fe400078e28ff */
[----:B------:R-:W-:Y:S01]  /*1500*/  LEA R43, R29, R2, 0x5 ;  /* 0x000000021d2b7211 */ /* 0x000fe200078e28ff */
[----:B------:R-:W-:Y:S01]  /*1510*/  UISETP.GE.AND UP0, UPT, UR12, 0x20, UPT ;  /* 0x000000200c00788c */ /* 0x000fe2000bf06270 */
[----:B-1----:R-:W-:Y:S02]  /*1520*/  CS2R R14, SRZ ;  /* 0x00000000000e7805 */ /* 0x002fe4000001ff00 */
[----:B------:R-:W-:Y:S02]  /*1530*/  CS2R R12, SRZ ;  /* 0x00000000000c7805 */ /* 0x000fe4000001ff00 */
[----:B------:R-:W-:Y:S01]  /*1540*/  CS2R R20, SRZ ;  /* 0x0000000000147805 */ /* 0x000fe2000001ff00 */
[----:B---3--:R-:W-:Y:S04]  /*1550*/  STS.U16 [R35], R22 ;  /* 0x0000001623007388 */ /* 0x008fe80000000400 */
[----:B-----5:R0:W-:Y:S04]  /*1560*/  STS.U16 [R36], R23 ;  /* 0x0000001724007388 */ /* 0x0201e80000000400 */
[----:B--2---:R1:W-:Y:S04]  /*1570*/  STS.U16 [R37], R34 ;  /* 0x0000002225007388 */ /* 0x0043e80000000400 */
[----:B------:R1:W-:Y:S04]  /*1580*/  STS.U16 [R17], R16 ;  /* 0x0000001011007388 */ /* 0x0003e80000000400 */
[----:B------:R1:W-:Y:S04]  /*1590*/  STS.U16 [R19], R18 ;  /* 0x0000001213007388 */ /* 0x0003e80000000400 */
[----:B----4-:R1:W-:Y:S04]  /*15a0*/  STS.U16 [R39], R38 ;  /* 0x0000002627007388 */ /* 0x0103e80000000400 */
[----:B------:R1:W-:Y:S04]  /*15b0*/  STS.U16 [R41], R40 ;  /* 0x0000002829007388 */ /* 0x0003e80000000400 */
[----:B------:R1:W-:Y:S01]  /*15c0*/  STS.U16 [R43], R42 ;  /* 0x0000002a2b007388 */ /* 0x0003e20000000400 */
[----:B0-----:R-:W-:Y:S01]  /*15d0*/  CS2R R22, SRZ ;  /* 0x0000000000167805 */ /* 0x001fe2000001ff00 */
[----:B------:R-:W-:Y:S06]  /*15e0*/  BRA.U !UP0, `(.L_x_2) ;  /* 0x0000000508a87547 */ /* 0x000fec000b800000 */
[----:B------:R-:W0:Y:S01]  /*15f0*/  S2R R15, SR_LANEID ;  /* 0x00000000000f7919 */ /* 0x000e220000000000 */
[----:B------:R-:W2:Y:S01]  /*1600*/  LDCU UR9, c[0x0][0x3a4] ;  /* 0x00007480ff0977ac */ /* 0x000ea20008000800 */
[----:B------:R-:W3:Y:S01]  /*1610*/  S2UR UR8, SR_CgaCtaId ;  /* 0x00000000000879c3 */ /* 0x000ee20000008800 */
[----:B------:R-:W-:Y:S01]  /*1620*/  LOP3.LUT R27, R27, 0x10, RZ, 0xfc, !PT ;  /* 0x000000101b1b7812 */ /* 0x000fe200078efcff */
[----:B------:R-:W-:-:S04]  /*1630*/  UMOV UR7, 0x400 ;  /* 0x0000040000077882 */ /* 0x000fc80000000000 */
[--C-:B-1----:R-:W-:Y:S02]  /*1640*/  IMAD R41, R26, UR12, R27.reuse ;  /* 0x0000000c1a297c24 */ /* 0x102fe4000f8e021b */
[----:B------:R-:W1:Y:S01]  /*1650*/  S2UR UR10, SR_SWINHI ;  /* 0x00000000000a79c3 */ /* 0x000e620000002f00 */
[--C-:B------:R-:W-:Y:S02]  /*1660*/  IMAD R4, R4, UR12, R27.reuse ;  /* 0x0000000c04047c24 */ /* 0x100fe4000f8e021b */
[--C-:B------:R-:W-:Y:S02]  /*1670*/  IMAD R43, R8, UR12, R27.reuse ;  /* 0x0000000c082b7c24 */ /* 0x100fe4000f8e021b */
[--C-:B------:R-:W-:Y:S02]  /*1680*/  IMAD R45, R6, UR12, R27.reuse ;  /* 0x0000000c062d7c24 */ /* 0x100fe4000f8e021b */
[--C-:B------:R-:W-:Y:S01]  /*1690*/  IMAD R10, R10, UR12, R27.reuse ;  /* 0x0000000c0a0a7c24 */ /* 0x100fe2000f8e021b */
[----:B--2---:R-:W-:Y:S01]  /*16a0*/  USHF.R.S32.HI UR11, URZ, 0x1f, UR9 ;  /* 0x0000001fff0b7899 */ /* 0x004fe20008011409 */
[----:B------:R-:W-:-:S02]  /*16b0*/  IMAD R28, R28, UR12, R27 ;  /* 0x0000000c1c1c7c24 */ /* 0x000fc4000f8e021b */
[--C-:B------:R-:W-:Y:S01]  /*16c0*/  IMAD R30, R30, UR12, R27.reuse ;  /* 0x0000000c1e1e7c24 */ /* 0x100fe2000f8e021b */
[----:B------:R-:W-:Y:S01]  /*16d0*/  ULEA.HI UR11, UR11, UR9, URZ, 0x4 ;  /* 0x000000090b0b7291 */ /* 0x000fe2000f8f20ff */
[----:B------:R-:W-:Y:S01]  /*16e0*/  IMAD R32, R32, UR12, R27 ;  /* 0x0000000c20207c24 */ /* 0x000fe2000f8e021b */
[----:B------:R-:W-:Y:S01]  /*16f0*/  MOV R27, RZ ;  /* 0x000000ff001b7202 */ /* 0x000fe20000000f00 */
[----:B---3--:R-:W-:Y:S01]  /*1700*/  ULEA UR9, UR8, UR7, 0x18 ;  /* 0x0000000708097291 */ /* 0x008fe2000f8ec0ff */
[----:B------:R-:W-:Y:S01]  /*1710*/  IMAD.MOV.U32 R8, RZ, RZ, RZ ;  /* 0x000000ffff087224 */ /* 0x000fe200078e00ff */
[----:B------:R-:W-:Y:S02]  /*1720*/  USHF.R.S32.HI UR11, URZ, 0x4, UR11 ;  /* 0x00000004ff0b7899 */ /* 0x000fe4000801140b */
[----:B------:R-:W-:Y:S02]  /*1730*/  UIADD3 UR7, UPT, UPT, UR7, 0x4100, URZ ;  /* 0x0000410007077890 */ /* 0x000fe4000fffe0ff */
[----:B------:R-:W-:Y:S01]  /*1740*/  UIADD3 UR11, UPT, UPT, UR11, -0x1, URZ ;  /* 0xffffffff0b0b7890 */ /* 0x000fe2000fffe0ff */
[----:B0-----:R-:W-:Y:S01]  /*1750*/  LOP3.LUT R26, R15, 0x3, RZ, 0xc0, !PT ;  /* 0x000000030f1a7812 */ /* 0x001fe200078ec0ff */
[----:B------:R-:W-:Y:S01]  /*1760*/  ULEA UR13, UR8, UR7, 0x18 ;  /* 0x00000007080d7291 */ /* 0x000fe2000f8ec0ff */
[----:B------:R-:W-:Y:S01]  /*1770*/  SHF.R.U32.HI R15, RZ, 0x2, R15 ;  /* 0x00000002ff0f7819 */ /* 0x000fe2000001160f */
[----:B------:R-:W-:Y:S01]  /*1780*/  UISETP.LT.AND UP0, UPT, UR11, 0x1, UPT ;  /* 0x000000010b00788c */ /* 0x000fe2000bf01270 */
[----:B------:R-:W-:Y:S01]  /*1790*/  UMOV UR8, UR9 ;  /* 0x0000000900087c82 */ /* 0x000fe20008000000 */
[----:B-1----:R-:W-:-:S02]  /*17a0*/  UMOV UR9, UR10 ;  /* 0x0000000a00097c82 */ /* 0x002fc40008000000 */
[C-C-:B------:R-:W-:Y:S01]  /*17b0*/  IMAD.WIDE.U32 R34, R15.reuse, 0x104, R26.reuse ;  /* 0x000001040f227825 */ /* 0x140fe200078e001a */
[----:B------:R-:W-:Y:S01]  /*17c0*/  USEL UR11, UR11, 0x1, !UP0 ;  /* 0x000000010b0b7887 */ /* 0x000fe2000c000000 */
[----:B------:R-:W-:Y:S02]  /*17d0*/  UMOV UR12, UR9 ;  /* 0x00000009000c7c82 */ /* 0x000fe40008000000 */
[----:B------:R-:W-:Y:S01]  /*17e0*/  IMAD.WIDE.U32 R26, R15, 0x8, R26 ;  /* 0x000000080f1a7825 */ /* 0x000fe200078e001a */
[----:B------:R-:W-:Y:S01]  /*17f0*/  MOV R15, RZ ;  /* 0x000000ff000f7202 */ /* 0x000fe20000000f00 */
[----:B------:R-:W-:Y:S01]  /*1800*/  UIADD3 UR7, UPT, UPT, -UR11, URZ, URZ ;  /* 0x000000ff0b077290 */ /* 0x000fe2000fffe1ff */
[----:B------:R-:W-:Y:S02]  /*1810*/  SHF.L.U64.HI R6, R34, 0x2, R35 ;  /* 0x0000000222067819 */ /* 0x000fe40000010223 */
[----:B------:R-:W-:Y:S01]  /*1820*/  SHF.L.U64.HI R40, R26, 0x2, R27 ;  /* 0x000000021a287819 */ /* 0x000fe2000001021b */
[----:B------:R-:W-:Y:S01]  /*1830*/  UMOV UR11, UR8 ;  /* 0x00000008000b7c82 */ /* 0x000fe20008000000 */
[----:B------:R-:W-:Y:S01]  /*1840*/  UMOV UR8, UR13 ;  /* 0x0000000d00087c82 */ /* 0x000fe20008000000 */
[----:B------:R-:W-:-:S06]  /*1850*/  UMOV UR9, UR10 ;  /* 0x0000000a00097c82 */ /* 0x000fcc0008000000 */
.L_x_3:
[----:B------:R-:W-:Y:S01]  /*1860*/  BAR.SYNC.DEFER_BLOCKING 0x0 ;  /* 0x0000000000007b1d */ /* 0x000fe20000010000 */
[----:B------:R-:W-:-:S04]  /*1870*/  IMAD.WIDE R36, R32, 0x2, R24 ;  /* 0x0000000220247825 */ /* 0x000fc800078e0218 */
[----:B------:R-:W-:Y:S02]  /*1880*/  IMAD.WIDE R16, R30, 0x2, R24 ;  /* 0x000000021e107825 */ /* 0x000fe400078e0218 */
[----:B------:R-:W2:Y:S04]  /*1890*/  LDG.E.U16 R36, desc[UR14][R36.64] ;  /* 0x0000000e24247981 */ /* 0x000ea8000c1e1500 */
[----:B------:R0:W3:Y:S01]  /*18a0*/  LDG.E.U16 R38, desc[UR14][R16.64] ;  /* 0x0000000e10267981 */ /* 0x0000e2000c1e1500 */
[----:B------:R-:W-:-:S04]  /*18b0*/  SHF.L.U32 R39, R8, 0x9, RZ ;  /* 0x0000000908277819 */ /* 0x000fc800000006ff */
[----:B------:R-:W-:-:S05]  /*18c0*/  LOP3.LUT R19, R39, 0x200, RZ, 0xc, !PT ;  /* 0x0000020027137812 */ /* 0x000fca00078e0cff */
[----:B------:R-:W-:Y:S02]  /*18d0*/  IMAD.IADD R42, R2, 0x1, R19 ;  /* 0x00000001022a7824 */ /* 0x000fe400078e0213 */
[----:B0-----:R-:W-:-:S03]  /*18e0*/  IMAD.WIDE R16, R28, 0x2, R24 ;  /* 0x000000021c107825 */ /* 0x001fc600078e0218 */
[-C--:B------:R-:W-:Y:S02]  /*18f0*/  LEA R19, R33, R42.reuse, 0x5 ;  /* 0x0000002a21137211 */ /* 0x080fe400078e28ff */
[----:B------:R-:W-:Y:S01]  /*1900*/  LEA R37, R31, R42, 0x5 ;  /* 0x0000002a1f257211 */ /* 0x000fe200078e28ff */
[----:B------:R-:W4:Y:S04]  /*1910*/  LDG.E.U16 R16, desc[UR14][R16.64] ;  /* 0x0000000e10107981 */ /* 0x000f28000c1e1500 */
[----:B--2---:R0:W-:Y:S04]  /*1920*/  STS.U16 [R19], R36 ;  /* 0x0000002413007388 */ /* 0x0041e80000000400 */
[----:B---3--:R1:W-:Y:S01]  /*1930*/  STS.U16 [R37], R38 ;  /* 0x0000002625007388 */ /* 0x0083e20000000400 */
[----:B0-----:R-:W-:-:S04]  /*1940*/  IMAD.WIDE R18, R10, 0x2, R24 ;  /* 0x000000020a127825 */ /* 0x001fc800078e0218 */
[----:B-1----:R-:W-:Y:S02]  /*1950*/  IMAD.WIDE R36, R45, 0x2, R24 ;  /* 0x000000022d247825 */ /* 0x002fe400078e0218 */
[----:B------:R-:W2:Y:S04]  /*1960*/  LDG.E.U16 R18, desc[UR14][R18.64] ;  /* 0x0000000e12127981 */ /* 0x000ea8000c1e1500 */
[----:B------:R0:W3:Y:S01]  /*1970*/  LDG.E.U16 R44, desc[UR14][R36.64] ;  /* 0x0000000e242c7981 */ /* 0x0000e2000c1e1500 */
[----:B------:R-:W-:-:S05]  /*1980*/  IMAD R38, R3, 0x20, R42 ;  /* 0x0000002003267824 */ /* 0x000fca00078e022a */
[----:B----4-:R1:W-:Y:S01]  /*1990*/  STS.U16 [R38], R16 ;  /* 0x0000001026007388 */ /* 0x0103e20000000400 */
[-C--:B0-----:R-:W-:Y:S02]  /*19a0*/  LEA R36, R5, R42.reuse, 0x5 ;  /* 0x0000002a05247211 */ /* 0x081fe400078e28ff */
[----:B------:R-:W-:Y:S01]  /*19b0*/  LEA R37, R7, R42, 0x5 ;  /* 0x0000002a07257211 */ /* 0x000fe200078e28ff */
[----:B-1----:R-:W-:-:S06]  /*19c0*/  IMAD.WIDE R16, R43, 0x2, R24 ;  /* 0x000000022b107825 */ /* 0x002fcc00078e0218 */
[----:B------:R0:W4:Y:S04]  /*19d0*/  LDG.E.U16 R17, desc[UR14][R16.64] ;  /* 0x0000000e10117981 */ /* 0x000128000c1e1500 */
[----:B--2---:R1:W-:Y:S04]  /*19e0*/  STS.U16 [R36], R18 ;  /* 0x0000001224007388 */ /* 0x0043e80000000400 */
[----:B---3--:R2:W-:Y:S01]  /*19f0*/  STS.U16 [R37], R44 ;  /* 0x0000002c25007388 */ /* 0x0085e20000000400 */
[----:B-1----:R-:W-:-:S04]  /*1a00*/  IMAD.WIDE R18, R41, 0x2, R24 ;  /* 0x0000000229127825 */ /* 0x002fc800078e0218 */
[----:B--2---:R-:W-:Y:S02]  /*1a10*/  IMAD.WIDE R36, R4, 0x2, R24 ;  /* 0x0000000204247825 */ /* 0x004fe400078e0218 */
[----:B------:R-:W2:Y:S04]  /*1a20*/  LDG.E.U16 R19, desc[UR14][R18.64] ;  /* 0x0000000e12137981 */ /* 0x000ea8000c1e1500 */
[----:B------:R1:W3:Y:S01]  /*1a30*/  LDG.E.U16 R44, desc[UR14][R36.64] ;  /* 0x0000000e242c7981 */ /* 0x0002e2000c1e1500 */
[----:B------:R-:W-:Y:S01]  /*1a40*/  LEA R38, P0, R34, UR11, 0x2 ;  /* 0x0000000b22267c11 */ /* 0x000fe2000f8010ff */
[----:B0-----:R-:W-:Y:S01]  /*1a50*/  IMAD R16, R9, 0x20, R42 ;  /* 0x0000002009107824 */ /* 0x001fe200078e022a */
[----:B-1----:R-:W-:Y:S02]  /*1a60*/  LOP3.LUT R36, R39, 0x200, RZ, 0xc0, !PT ;  /* 0x0000020027247812 */ /* 0x002fe400078ec0ff */
[----:B------:R-:W-:-:S02]  /*1a70*/  IADD3.X R39, PT, PT, R6, UR12, RZ, P0, !PT ;  /* 0x0000000c06277c10 */ /* 0x000fc400087fe4ff */
[----:B------:R-:W-:Y:S02]  /*1a80*/  IADD3 R37, P0, PT, R36, UR8, RZ ;  /* 0x0000000824257c10 */ /* 0x000fe4000ff1e0ff */
[-C--:B------:R-:W-:Y:S02]  /*1a90*/  LEA R18, R11, R42.reuse, 0x5 ;  /* 0x0000002a0b127211 */ /* 0x080fe400078e28ff */
[----:B------:R-:W-:Y:S02]  /*1aa0*/  LEA R36, P1, R26, R37, 0x2 ;  /* 0x000000251a247211 */ /* 0x000fe400078210ff */
[----:B------:R-:W-:Y:S01]  /*1ab0*/  LEA R42, R29, R42, 0x5 ;  /* 0x0000002a1d2a7211 */ /* 0x000fe200078e28ff */
[----:B----4-:R0:W-:Y:S01]  /*1ac0*/  STS.U16 [R16], R17 ;  /* 0x0000001110007388 */ /* 0x0101e20000000400 */
[----:B------:R-:W-:-:S03]  /*1ad0*/  IADD3.X R37, PT, PT, R40, UR9, RZ, P1, P0 ;  /* 0x0000000928257c10 */ /* 0x000fc60008fe04ff */
[----:B--2---:R1:W-:Y:S04]  /*1ae0*/  STS.U16 [R18], R19 ;  /* 0x0000001312007388 */ /* 0x0043e80000000400 */
[----:B---3--:R2:W-:Y:S04]  /*1af0*/  STS.U16 [R42], R44 ;  /* 0x0000002c2a007388 */ /* 0x0085e80000000400 */
[----:B0-----:R-:W3:Y:S04]  /*1b00*/  LD.E R16, desc[UR14][R38.64] ;  /* 0x0000000e26107980 */ /* 0x001ee8000c101900 */
[----:B------:R-:W3:Y:S04]  /*1b10*/  LD.E R17, desc[UR14][R38.64+0x2080] ;  /* 0x0020800e26117980 */ /* 0x000ee8000c101900 */
[----:B-1----:R-:W3:Y:S04]  /*1b20*/  LD.E R18, desc[UR14][R38.64+0x10] ;  /* 0x0000100e26127980 */ /* 0x002ee8000c101900 */
[----:B------:R-:W3:Y:S04]  /*1b30*/  LD.E R19, desc[UR14][R38.64+0x2090] ;  /* 0x0020900e26137980 */ /* 0x000ee8000c101900 */
[----:B------:R-:W3:Y:S04]  /*1b40*/  LD.E R38, desc[UR14][R36.64] ;  /* 0x0000000e24267980 */ /* 0x000ee8000c101900 */
[----:B------:R-:W3:Y:S02]  /*1b50*/  LD.E R39, desc[UR14][R36.64+0x10] ;  /* 0x0000100e24277980 */ /* 0x000ee4000c101900 */
[----:B---3--:R-:W-:Y:S02]  /*1b60*/  HMMA.16816.F32.BF16 R20, R16, R38, R20 ;  /* 0x000000261014723c */ /* 0x008fe40000041814 */
[----:B------:R-:W3:Y:S04]  /*1b70*/  LD.E R38, desc[UR14][R36.64+0x100] ;  /* 0x0001000e24267980 */ /* 0x000ee8000c101900 */
[----:B------:R-:W3:Y:S01]  /*1b80*/  LD.E R39, desc[UR14][R36.64+0x110] ;  /* 0x0001100e24277980 */ /* 0x000ee2000c101900 */
[----:B------:R-:W-:-:S04]  /*1b90*/  UIADD3 UR7, UPT, UPT, UR7, 0x1, URZ ;  /* 0x0000000107077890 */ /* 0x000fc8000fffe0ff */
[----:B------:R-:W-:Y:S01]  /*1ba0*/  UISETP.NE.AND UP0, UPT, UR7, URZ, UPT ;  /* 0x000000ff0700728c */ /* 0x000fe2000bf05270 */
[----:B------:R-:W-:Y:S01]  /*1bb0*/  VIADD R8, R8, 0x1 ;  /* 0x0000000108087836 */ /* 0x000fe20000000000 */
[----:B------:R-:W-:Y:S01]  /*1bc0*/  UIADD3 UR11, UP1, UPT, UR11, 0x20, URZ ;  /* 0x000000200b0b7890 */ /* 0x000fe2000ff3e0ff */
[----:B------:R-:W-:Y:S01]  /*1bd0*/  IADD3 R4, PT, PT, R4, 0x10, RZ ;  /* 0x0000001004047810 */ /* 0x000fe20007ffe0ff */
[----:B------:R-:W-:Y:S01]  /*1be0*/  VIADD R43, R43, 0x10 ;  /* 0x000000102b2b7836 */ /* 0x000fe20000000000 */
[----:B------:R-:W-:Y:S01]  /*1bf0*/  IADD3 R41, PT, PT, R41, 0x10, RZ ;  /* 0x0000001029297810 */ /* 0x000fe20007ffe0ff */
[----:B------:R-:W-:Y:S01]  /*1c00*/  VIADD R28, R28, 0x10 ;  /* 0x000000101c1c7836 */ /* 0x000fe20000000000 */
[----:B------:R-:W-:Y:S02]  /*1c10*/  IADD3 R45, PT, PT, R45, 0x10, RZ ;  /* 0x000000102d2d7810 */ /* 0x000fe40007ffe0ff */
[----:B------:R-:W-:Y:S02]  /*1c20*/  IADD3 R10, PT, PT, R10, 0x10, RZ ;  /* 0x000000100a0a7810 */ /* 0x000fe40007ffe0ff */
[----:B------:R-:W-:-:S02]  /*1c30*/  IADD3 R30, PT, PT, R30, 0x10, RZ ;  /* 0x000000101e1e7810 */ /* 0x000fc40007ffe0ff */
[----:B------:R-:W-:Y:S01]  /*1c40*/  IADD3 R32, PT, PT, R32, 0x10, RZ ;  /* 0x0000001020207810 */ /* 0x000fe20007ffe0ff */
[----:B------:R-:W-:Y:S01]  /*1c50*/  UIADD3.X UR12, UPT, UPT, URZ, UR12, URZ, UP1, !UPT ;  /* 0x0000000cff0c7290 */ /* 0x000fe20008ffe4ff */
[----:B---3--:R-:W-:Y:S01]  /*1c60*/  HMMA.16816.F32.BF16 R12, R16, R38, R12 ;  /* 0x00000026100c723c */ /* 0x008fe2000004180c */
[----:B------:R-:W-:-:S04]  /*1c70*/  NOP ;  /* 0x0000000000007918 */ /* 0x000fc80000000000 */
[----:B--2---:R-:W-:-:S15]  /*1c80*/  BRA.U UP0, `(.L_x_3) ;  /* 0xfffffff900f47547 */ /* 0x004fde000b83ffff */
.L_x_2:
[----:B------:R-:W0:Y:S01]  /*1c90*/  LDCU UR9, c[0x0][0x3a4] ;  /* 0x00007480ff0977ac */ /* 0x000e220008000800 */
[----:B------:R-:W2:Y:S01]  /*1ca0*/  S2R R4, SR_LANEID ;  /* 0x0000000000047919 */ /* 0x000ea20000000000 */
[----:B------:R-:W3:Y:S01]  /*1cb0*/  S2UR UR10, SR_CgaCtaId ;  /* 0x00000000000a79c3 */ /* 0x000ee20000008800 */
[----:B-1----:R-:W-:Y:S01]  /*1cc0*/  IMAD.MOV.U32 R17, RZ, RZ, RZ ;  /* 0x000000ffff117224 */ /* 0x002fe200078e00ff */
[----:B------:R-:W-:-:S06]  /*1cd0*/  UMOV UR7, 0x400 ;  /* 0x0000040000077882 */ /* 0x000fcc0000000000 */
[----:B------:R-:W1:Y:S01]  /*1ce0*/  S2UR UR12, SR_SWINHI ;  /* 0x00000000000c79c3 */ /* 0x000e620000002f00 */
[----:B0-----:R-:W-:-:S04]  /*1cf0*/  USHF.R.S32.HI UR11, URZ, 0x1f, UR9 ;  /* 0x0000001fff0b7899 */ /* 0x001fc80008011409 */
[----:B------:R-:W-:-:S04]  /*1d00*/  ULEA.HI UR11, UR11, UR9, URZ, 0x4 ;  /* 0x000000090b0b7291 */ /* 0x000fc8000f8f20ff */
[----:B------:R-:W-:Y:S02]  /*1d10*/  USHF.R.S32.HI UR11, URZ, 0x4, UR11 ;  /* 0x00000004ff0b7899 */ /* 0x000fe4000801140b */
[----:B---3--:R-:W-:Y:S02]  /*1d20*/  ULEA UR8, UR10, UR7, 0x18 ;  /* 0x000000070a087291 */ /* 0x008fe4000f8ec0ff */
[----:B------:R-:W-:Y:S02]  /*1d30*/  UIADD3 UR13, UPT, UPT, UR11, -0x1, URZ ;  /* 0xffffffff0b0d7890 */ /* 0x000fe4000fffe0ff */
[----:B------:R-:W-:Y:S01]  /*1d40*/  UIADD3 UR7, UPT, UPT, UR7, 0x4100, URZ ;  /* 0x0000410007077890 */ /* 0x000fe2000fffe0ff */
[----:B--2---:R-:W-:Y:S01]  /*1d50*/  LOP3.LUT R16, R4, 0x3, RZ, 0xc0, !PT ;  /* 0x0000000304107812 */ /* 0x004fe200078ec0ff */
[----:B------:R-:W-:Y:S01]  /*1d60*/  ULEA.HI UR16, UR13, UR13, URZ, 0x1 ;  /* 0x0000000d0d107291 */ /* 0x000fe2000f8f08ff */
[----:B------:R-:W-:Y:S01]  /*1d70*/  SHF.R.U32.HI R19, RZ, 0x2, R4 ;  /* 0x00000002ff137819 */ /* 0x000fe20000011604 */
[----:B------:R-:W-:-:S02]  /*1d80*/  ULEA UR10, UR10, UR7, 0x18 ;  /* 0x000000070a0a7291 */ /* 0x000fc4000f8ec0ff */
[----:B------:R-:W-:Y:S02]  /*1d90*/  ULEA UR7, UR11, 0xfffffff0, 0x4 ;  /* 0xfffffff00b077891 */ /* 0x000fe4000f8e20ff */
[----:B------:R-:W-:Y:S01]  /*1da0*/  ULOP3.LUT UR16, UR16, 0xfffffffe, URZ, 0xc0, !UPT ;  /* 0xfffffffe10107892 */ /* 0x000fe2000f8ec0ff */
[C-C-:B------:R-:W-:Y:S01]  /*1db0*/  IMAD.WIDE.U32 R26, R19.reuse, 0x104, R16.reuse ;  /* 0x00000104131a7825 */ /* 0x140fe200078e0010 */
[----:B------:R-:W-:Y:S01]  /*1dc0*/  UMOV UR8, UR8 ;  /* 0x0000000800087c82 */ /* 0x000fe20008000000 */
[----:B-1----:R-:W-:Y:S01]  /*1dd0*/  UMOV UR9, UR12 ;  /* 0x0000000c00097c82 */ /* 0x002fe20008000000 */
[----:B------:R-:W-:Y:S01]  /*1de0*/  UMOV UR10, UR10 ;  /* 0x0000000a000a7c82 */ /* 0x000fe20008000000 */
[----:B------:R-:W-:Y:S01]  /*1df0*/  UMOV UR11, UR12 ;  /* 0x0000000c000b7c82 */ /* 0x000fe20008000000 */
[----:B------:R-:W-:Y:S01]  /*1e00*/  UIMAD.WIDE UR8, UR7, 0x2, UR8 ;  /* 0x00000002070878a5 */ /* 0x000fe2000f8e0208 */
[----:B------:R-:W-:Y:S01]  /*1e10*/  IMAD.WIDE.U32 R16, R19, 0x8, R16 ;  /* 0x0000000813107825 */ /* 0x000fe200078e0010 */
[----:B------:R-:W-:Y:S01]  /*1e20*/  UIADD3 UR16, UPT, UPT, UR13, -UR16, URZ ;  /* 0x800000100d107290 */ /* 0x000fe2000fffe0ff */
[----:B------:R-:W0:Y:S03]  /*1e30*/  LDCU UR7, c[0x0][0x3a4] ;  /* 0x00007480ff0777ac */ /* 0x000e260008000800 */
[----:B------:R-:W-:Y:S01]  /*1e40*/  LEA R24, P0, R26, UR8, 0x2 ;  /* 0x000000081a187c11 */ /* 0x000fe2000f8010ff */
[----:B------:R-:W-:-:S03]  /*1e50*/  UIMAD.WIDE UR10, UR16, 0x200, UR10 ;  /* 0x00000200100a78a5 */ /* 0x000fc6000f8e020a */
[----:B------:R-:W-:-:S03]  /*1e60*/  LEA.HI.X R25, R26, UR9, R27, 0x2, P0 ;  /* 0x000000091a197c11 */ /* 0x000fc600080f141b */
[C---:B------:R-:W-:Y:S02]  /*1e70*/  LEA R26, P0, R16.reuse, UR10, 0x2 ;  /* 0x0000000a101a7c11 */ /* 0x040fe4000f8010ff */
[----:B------:R-:W2:Y:S02]  /*1e80*/  LD.E R18, desc[UR14][R24.64+0x10] ;  /* 0x0000100e18127980 */ /* 0x000ea4000c101900 */
[----:B------:R-:W-:Y:S02]  /*1e90*/  LEA.HI.X R27, R16, UR11, R17, 0x2, P0 ;  /* 0x0000000b101b7c11 */ /* 0x000fe400080f1411 */
[----:B------:R-:W2:Y:S04]  /*1ea0*/  LD.E R19, desc[UR14][R24.64+0x2090] ;  /* 0x0020900e18137980 */ /* 0x000ea8000c101900 */
[----:B------:R-:W2:Y:S04]  /*1eb0*/  LD.E R16, desc[UR14][R24.64] ;  /* 0x0000000e18107980 */ /* 0x000ea8000c101900 */
[----:B------:R-:W2:Y:S04]  /*1ec0*/  LD.E R17, desc[UR14][R24.64+0x2080] ;  /* 0x0020800e18117980 */ /* 0x000ea8000c101900 */
[----:B------:R-:W2:Y:S04]  /*1ed0*/  LD.E R34, desc[UR14][R26.64] ;  /* 0x0000000e1a227980 */ /* 0x000ea8000c101900 */
[----:B------:R-:W2:Y:S04]  /*1ee0*/  LD.E R35, desc[UR14][R26.64+0x10] ;  /* 0x0000100e1a237980 */ /* 0x000ea8000c101900 */
[----:B------:R-:W3:Y:S04]  /*1ef0*/  LD.E R36, desc[UR14][R26.64+0x100] ;  /* 0x0001000e1a247980 */ /* 0x000ee8000c101900 */
[----:B------:R-:W3:Y:S01]  /*1f00*/  LD.E R37, desc[UR14][R26.64+0x110] ;  /* 0x0001100e1a257980 */ /* 0x000ee2000c101900 */
[----:B0-----:R-:W-:-:S04]  /*1f10*/  I2FP.F32.S32 R4, UR7 ;  /* 0x0000000700047c45 */ /* 0x001fc80008201400 */
[----:B------:R-:W-:-:S04]  /*1f20*/  IADD3 R6, PT, PT, R4, -0xd000000, RZ ;  /* 0xf300000004067810 */ /* 0x000fc80007ffe0ff */
[----:B------:R-:W-:Y:S01]  /*1f30*/  ISETP.GT.U32.AND P0, PT, R6, 0x727fffff, PT ;  /* 0x727fffff0600780c */ /* 0x000fe20003f04070 */
[C---:B--2---:R-:W-:Y:S08]  /*1f40*/  HMMA.16816.F32.BF16 R20, R16.reuse, R34, R20 ;  /* 0x000000221014723c */ /* 0x044ff00000041814 */
[----:B---3--:R-:W-:Y:S01]  /*1f50*/  HMMA.16816.F32.BF16 R12, R16, R36, R12 ;  /* 0x00000024100c723c */ /* 0x008fe2000004180c */
[----:B------:R0:W1:Y:S03]  /*1f60*/  MUFU.RSQ R17, R4 ;  /* 0x0000000400117308 */ /* 0x0000660000001400 */
[----:B------:R-:W-:-:S01]  /*1f70*/  NOP ;  /* 0x0000000000007918 */ /* 0x000fc20000000000 */
[----:B------:R-:W-:-:S15]  /*1f80*/  @!P0 BRA `(.L_x_4) ;  /* 0x00000000000c8947 */ /* 0x000fde0003800000 */
[----:B------:R-:W-:-:S07]  /*1f90*/  MOV R16, 0x1fb0 ;  /* 0x00001fb000107802 */ /* 0x000fce0000000f00 */
[----:B01----:R-:W-:Y:S05]  /*1fa0*/  CALL.REL.NOINC `($__internal_1_$__cuda_sm20_sqrt_rn_f32_slowpath) ;  /* 0x0000002400b47944 */ /* 0x003fea0003c00000 */
[----:B------:R-:W-:Y:S05]  /*1fb0*/  BRA `(.L_x_5) ;  /* 0x0000000000107947 */ /* 0x000fea0003800000 */
.L_x_4:
[----:B-1----:R-:W-:Y:S01]  /*1fc0*/  FMUL.FTZ R19, R4, R17 ;  /* 0x0000001104137220 */ /* 0x002fe20000410000 */
[----:B------:R-:W-:-:S03]  /*1fd0*/  FMUL.FTZ R6, R17, 0.5 ;  /* 0x3f00000011067820 */ /* 0x000fc60000410000 */
[----:B0-----:R-:W-:-:S04]  /*1fe0*/  FFMA R4, -R19, R19, R4 ;  /* 0x0000001313047223 */ /* 0x001fc80000000104 */
[----:B------:R-:W-:-:S07]  /*1ff0*/  FFMA R6, R4, R6, R19 ;  /* 0x0000000604067223 */ /* 0x000fce0000000013 */
.L_x_5:
[----:B------:R-:W-:-:S04]  /*2000*/  IADD3 R4, PT, PT, R6, 0x1800000, RZ ;  /* 0x0180000006047810 */ /* 0x000fc80007ffe0ff */
[----:B------:R-:W-:-:S04]  /*2010*/  LOP3.LUT R4, R4, 0x7f800000, RZ, 0xc0, !PT ;  /* 0x7f80000004047812 */ /* 0x000fc800078ec0ff */
[----:B------:R-:W-:-:S13]  /*2020*/  ISETP.GT.U32.AND P0, PT, R4, 0x1ffffff, PT ;  /* 0x01ffffff0400780c */ /* 0x000fda0003f04070 */
[----:B------:R-:W-:Y:S05]  /*2030*/  @P0 BRA `(.L_x_6) ;  /* 0x0000000000100947 */ /* 0x000fea0003800000 */
[----:B------:R-:W-:-:S07]  /*2040*/  MOV R16, 0x2060 ;  /* 0x0000206000107802 */ /* 0x000fce0000000f00 */
[----:B------:R-:W-:Y:S05]  /*2050*/  CALL.REL.NOINC `($__internal_0_$__cuda_sm20_rcp_rn_f32_slowpath) ;  /* 0x0000002000b47944 */ /* 0x000fea0003c00000 */
[----:B------:R-:W-:Y:S01]  /*2060*/  IMAD.MOV.U32 R8, RZ, RZ, R35 ;  /* 0x000000ffff087224 */ /* 0x000fe200078e0023 */
[----:B------:R-:W-:Y:S06]  /*2070*/  BRA `(.L_x_7) ;  /* 0x0000000000107947 */ /* 0x000fec0003800000 */
.L_x_6:
[----:B------:R-:W0:Y:S02]  /*2080*/  MUFU.RCP R17, R6 ;  /* 0x0000000600117308 */ /* 0x000e240000001000 */
[----:B0-----:R-:W-:-:S04]  /*2090*/  FFMA R4, R17, R6, -1 ;  /* 0xbf80000011047423 */ /* 0x001fc80000000006 */
[----:B------:R-:W-:-:S04]  /*20a0*/  FADD.FTZ R4, -R4, -RZ ;  /* 0x800000ff04047221 */ /* 0x000fc80000010100 */
[----:B------:R-:W-:-:S07]  /*20b0*/  FFMA R8, R17, R4, R17 ;  /* 0x0000000411087223 */ /* 0x000fce0000000011 */
.L_x_7:
[----:B------:R-:W0:Y:S01]  /*20c0*/  S2R R6, SR_LANEID ;  /* 0x0000000000067919 */ /* 0x000e220000000000 */
[----:B------:R-:W1:Y:S01]  /*20d0*/  S2UR UR10, SR_CgaCtaId ;  /* 0x00000000000a79c3 */ /* 0x000e620000008800 */
[----:B------:R-:W-:Y:S01]  /*20e0*/  UMOV UR9, 0x400 ;  /* 0x0000040000097882 */ /* 0x000fe20000000000 */
[-C--:B------:R-:W-:Y:S01]  /*20f0*/  FMUL R20, R20, R8.reuse ;  /* 0x0000000814147220 */ /* 0x080fe20000400000 */
[----:B------:R-:W2:Y:S01]  /*2100*/  S2R R4, SR_TID.X ;  /* 0x0000000000047919 */ /* 0x000ea20000002100 */
[----:B------:R-:W-:Y:S01]  /*2110*/  UIADD3 UR7, UPT, UPT, UR9, 0x4700, URZ ;  /* 0x0000470009077890 */ /* 0x000fe2000fffe0ff */
[-C--:B------:R-:W-:Y:S01]  /*2120*/  FMUL R21, R21, R8.reuse ;  /* 0x0000000815157220 */ /* 0x080fe20000400000 */
[-C--:B------:R-:W-:Y:S01]  /*2130*/  FMUL R22, R22, R8.reuse ;  /* 0x0000000816167220 */ /* 0x080fe20000400000 */
[-C--:B------:R-:W-:Y:S01]  /*2140*/  FMUL R23, R23, R8.reuse ;  /* 0x0000000817177220 */ /* 0x080fe20000400000 */
[-C--:B------:R-:W-:Y:S01]  /*2150*/  FMUL R12, R12, R8.reuse ;  /* 0x000000080c0c7220 */ /* 0x080fe20000400000 */
[-C--:B------:R-:W-:Y:S01]  /*2160*/  FMUL R13, R13, R8.reuse ;  /* 0x000000080d0d7220 */ /* 0x080fe20000400000 */
[-C--:B------:R-:W-:Y:S01]  /*2170*/  FMUL R14, R14, R8.reuse ;  /* 0x000000080e0e7220 */ /* 0x080fe20000400000 */
[----:B------:R-:W-:Y:S01]  /*2180*/  FMUL R15, R15, R8 ;  /* 0x000000080f0f7220 */ /* 0x000fe20000400000 */
[----:B------:R-:W-:Y:S01]  /*2190*/  BSSY.RECONVERGENT B0, `(.L_x_8) ;  /* 0x00000f3000007945 */ /* 0x000fe20003800200 */
[----:B-1----:R-:W-:Y:S01]  /*21a0*/  ULEA UR7, UR10, UR7, 0x18 ;  /* 0x000000070a077291 */ /* 0x002fe2000f8ec0ff */
[----:B0-----:R-:W-:-:S02]  /*21b0*/  SHF.R.U32.HI R10, RZ, 0x2, R6 ;  /* 0x00000002ff0a7819 */ /* 0x001fc40000011606 */
[----:B------:R-:W-:Y:S02]  /*21c0*/  LOP3.LUT R17, R6, 0x3, RZ, 0xc0, !PT ;  /* 0x0000000306117812 */ /* 0x000fe400078ec0ff */
[----:B--2---:R-:W-:Y:S02]  /*21d0*/  ISETP.GT.U32.AND P0, PT, R4, 0xf, PT ;  /* 0x0000000f0400780c */ /* 0x004fe40003f04070 */
[----:B------:R-:W-:-:S04]  /*21e0*/  LEA R6, R10, R17, 0x3 ;  /* 0x000000110a067211 */ /* 0x000fc800078e18ff */
[----:B------:R-:W-:-:S05]  /*21f0*/  LEA R6, R6, UR7, 0x3 ;  /* 0x0000000706067c11 */ /* 0x000fca000f8e18ff */
[----:B------:R0:W-:Y:S04]  /*2200*/  STS.64 [R6], R20 ;  /* 0x0000001406007388 */ /* 0x0001e80000000a00 */
[----:B------:R0:W-:Y:S04]  /*2210*/  STS.64 [R6+0x200], R22 ;  /* 0x0002001606007388 */ /* 0x0001e80000000a00 */
[----:B------:R0:W-:Y:S04]  /*2220*/  STS.64 [R6+0x20], R12 ;  /* 0x0000200c06007388 */ /* 0x0001e80000000a00 */
[----:B------:R0:W-:Y:S01]  /*2230*/  STS.64 [R6+0x220], R14 ;  /* 0x0002200e06007388 */ /* 0x0001e20000000a00 */
[----:B------:R-:W-:Y:S06]  /*2240*/  BAR.SYNC.DEFER_BLOCKING 0x0 ;  /* 0x0000000000007b1d */ /* 0x000fec0000010000 */
[----:B------:R-:W-:Y:S05]  /*2250*/  @P0 BRA `(.L_x_9) ;  /* 0x0000000c00980947 */ /* 0x000fea0003800000 */
[----:B------:R-:W-:Y:S01]  /*2260*/  LEA R8, R4, UR7, 0x6 ;  /* 0x0000000704087c11 */ /* 0x000fe2000f8e30ff */
[----:B------:R-:W-:Y:S01]  /*2270*/  UIADD3 UR8, UPT, UPT, UR9, 0x4b00, URZ ;  /* 0x00004b0009087890 */ /* 0x000fe2000fffe0ff */
[----:B------:R-:W-:Y:S01]  /*2280*/  MOV R30, 0x3bbb989d ;  /* 0x3bbb989d001e7802 */ /* 0x000fe20000000f00 */
[----:B------:R-:W-:Y:S01]  /*2290*/  IMAD.MOV.U32 R32, RZ, RZ, 0x437c0000 ;  /* 0x437c0000ff207424 */ /* 0x000fe200078e00ff */
[----:B------:R-:W-:Y:S01]  /*22a0*/  BSSY.RECONVERGENT B1, `(.L_x_10) ;  /* 0x00000cd000017945 */ /* 0x000fe20003800200 */
[----:B0-----:R-:W0:Y:S01]  /*22b0*/  LDS.128 R12, [R8] ;  /* 0x00000000080c7984 */ /* 0x001e220000000c00 */
[----:B------:R-:W-:-:S03]  /*22c0*/  ULEA UR8, UR10, UR8, 0x18 ;  /* 0x000000080a087291 */ /* 0x000fc6000f8ec0ff */
[----:B------:R-:W1:Y:S03]  /*22d0*/  LDS.128 R16, [R8+0x10] ;  /* 0x0000100008107984 */ /* 0x000e660000000c00 */
[----:B------:R-:W-:Y:S01]  /*22e0*/  LEA R6, R4, UR8, 0x2 ;  /* 0x0000000804067c11 */ /* 0x000fe2000f8e10ff */
[----:B------:R-:W2:Y:S01]  /*22f0*/  LDS.128 R20, [R8+0x20] ;  /* 0x0000200008147984 */ /* 0x000ea20000000c00 */
[----:B------:R-:W-:-:S03]  /*2300*/  UIADD3 UR8, UPT, UPT, UR9, 0x4b40, URZ ;  /* 0x00004b4009087890 */ /* 0x000fc6000fffe0ff */
[----:B------:R-:W3:Y:S01]  /*2310*/  LDS.128 R24, [R8+0x30] ;  /* 0x0000300008187984 */ /* 0x000ee20000000c00 */
[----:B------:R-:W-:-:S03]  /*2320*/  ULEA UR8, UR10, UR8, 0x18 ;  /* 0x000000080a087291 */ /* 0x000fc6000f8ec0ff */
[----:B------:R-:W4:Y:S01]  /*2330*/  LDS R43, [R6] ;  /* 0x00000000062b7984 */ /* 0x000f220000000800 */
[----:B0-----:R-:W-:-:S04]  /*2340*/  FMNMX3 R10, R12, -INF , R13, !PT ;  /* 0xff8000000c0a7876 */ /* 0x001fc8000780000d */
[----:B------:R-:W-:-:S04]  /*2350*/  FMNMX3 R10, R10, R14, R15, !PT ;  /* 0x0000000e0a0a7276 */ /* 0x000fc8000780000f */
[----:B-1----:R-:W-:-:S04]  /*2360*/  FMNMX3 R10, R10, R16, R17, !PT ;  /* 0x000000100a0a7276 */ /* 0x002fc80007800011 */
[----:B------:R-:W-:-:S04]  /*2370*/  FMNMX3 R10, R10, R18, R19, !PT ;  /* 0x000000120a0a7276 */ /* 0x000fc80007800013 */
[----:B--2---:R-:W-:-:S04]  /*2380*/  FMNMX3 R10, R10, R20, R21, !PT ;  /* 0x000000140a0a7276 */ /* 0x004fc80007800015 */
[----:B------:R-:W-:-:S04]  /*2390*/  FMNMX3 R10, R10, R22, R23, !PT ;  /* 0x000000160a0a7276 */ /* 0x000fc80007800017 */
[----:B---3--:R-:W-:-:S04]  /*23a0*/  FMNMX3 R10, R10, R24, R25, !PT ;  /* 0x000000180a0a7276 */ /* 0x008fc80007800019 */
[----:B------:R-:W-:-:S04]  /*23b0*/  FMNMX3 R10, R10, R26, R27, !PT ;  /* 0x0000001a0a0a7276 */ /* 0x000fc8000780001b */
[----:B----4-:R-:W-:-:S05]  /*23c0*/  FMNMX R35, R10, R43, !PT ;  /* 0x0000002b0a237209 */ /* 0x010fca0007800000 */
[--C-:B------:R-:W-:Y:S01]  /*23d0*/  FADD R43, R43, -R35.reuse ;  /* 0x800000232b2b7221 */ /* 0x100fe20000000000 */
[----:B------:R-:W-:Y:S01]  /*23e0*/  FADD R39, R12, -R35 ;  /* 0x800000230c277221 */ /* 0x000fe20000000000 */
[C---:B------:R-:W-:Y:S01]  /*23f0*/  FADD R41, -R35.reuse, R13 ;  /* 0x0000000d23297221 */ /* 0x040fe20000000100 */
[----:B------:R-:W-:Y:S01]  /*2400*/  FADD R19, -R35, R19 ;  /* 0x0000001323137221 */ /* 0x000fe20000000100 */
[-C--:B------:R-:W-:Y:S01]  /*2410*/  FFMA.SAT R37, R43, R30.reuse, 0.5 ;  /* 0x3f0000002b257423 */ /* 0x080fe2000000201e */
[----:B------:R-:W-:Y:S01]  /*2420*/  FADD R25, -R35, R25 ;  /* 0x0000001923197221 */ /* 0x000fe20000000100 */
[----:B------:R-:W-:Y:S02]  /*2430*/  FFMA.SAT R13, R41, R30, 0.5 ;  /* 0x3f000000290d7423 */ /* 0x000fe4000000201e */
[----:B------:R-:W-:Y:S01]  /*2440*/  FFMA.RM R10, R37, R32, 12582913 ;  /* 0x4b400001250a7423 */ /* 0x000fe20000004020 */
[----:B------:R-:W-:Y:S01]  /*2450*/  FFMA.SAT R37, R39, R30, 0.5 ;  /* 0x3f00000027257423 */ /* 0x000fe2000000201e */
[----:B------:R-:W-:-:S02]  /*2460*/  FFMA.RM R13, R13, R32, 12582913 ;  /* 0x4b4000010d0d7423 */ /* 0x000fc40000004020 */
[----:B------:R-:W-:Y:S01]  /*2470*/  FADD R28, R10, -12583039 ;  /* 0xcb40007f0a1c7421 */ /* 0x000fe20000000000 */
[----:B------:R-:W-:Y:S01]  /*2480*/  FFMA.RM R12, R37, R32, 12582913 ;  /* 0x4b400001250c7423 */ /* 0x000fe20000004020 */
[----:B------:R-:W-:Y:S01]  /*2490*/  FADD R37, -R35, R14 ;  /* 0x0000000e23257221 */ /* 0x000fe20000000100 */
[----:B------:R-:W-:Y:S01]  /*24a0*/  FADD R36, R13, -12583039 ;  /* 0xcb40007f0d247421 */ /* 0x000fe20000000000 */
[----:B------:R-:W-:Y:S01]  /*24b0*/  FFMA R28, R43, 1.4426950216293334961, -R28 ;  /* 0x3fb8aa3b2b1c7823 */ /* 0x000fe2000000081c */
[----:B------:R-:W-:Y:S01]  /*24c0*/  FADD R14, R12, -12583039 ;  /* 0xcb40007f0c0e7421 */ /* 0x000fe20000000000 */
[----:B------:R-:W-:Y:S01]  /*24d0*/  FFMA.SAT R45, R37, R30, 0.5 ;  /* 0x3f000000252d7423 */ /* 0x000fe2000000201e */
[----:B------:R-:W-:Y:S01]  /*24e0*/  FFMA R36, R41, 1.4426950216293334961, -R36 ;  /* 0x3fb8aa3b29247823 */ /* 0x000fe20000000824 */
[----:B------:R-:W-:Y:S01]  /*24f0*/  FFMA R28, R43, 1.925963033500011079e-08, R28 ;  /* 0x32a570602b1c7823 */ /* 0x000fe2000000001c */
[----:B------:R-:W-:Y:S01]  /*2500*/  FFMA R34, R39, 1.4426950216293334961, -R14 ;  /* 0x3fb8aa3b27227823 */ /* 0x000fe2000000080e */
[----:B------:R-:W-:Y:S01]  /*2510*/  FFMA.RM R14, R45, R32, 12582913 ;  /* 0x4b4000012d0e7423 */ /* 0x000fe20000004020 */
[C---:B------:R-:W-:Y:S01]  /*2520*/  FADD R43, -R35.reuse, R15 ;  /* 0x0000000f232b7221 */ /* 0x040fe20000000100 */
[----:B------:R-:W-:Y:S01]  /*2530*/  FADD R45, -R35, R18 ;  /* 0x00000012232d7221 */ /* 0x000fe20000000100 */
[----:B------:R-:W-:Y:S01]  /*2540*/  FFMA R34, R39, 1.925963033500011079e-08, R34 ;  /* 0x32a5706027227823 */ /* 0x000fe20000000022 */
[----:B------:R-:W-:Y:S01]  /*2550*/  FADD R38, R14, -12583039 ;  /* 0xcb40007f0e267421 */ /* 0x000fe20000000000 */
[----:B------:R-:W-:Y:S01]  /*2560*/  FFMA.SAT R15, R43, R30, 0.5 ;  /* 0x3f0000002b0f7423 */ /* 0x000fe2000000201e */
[----:B------:R-:W-:Y:S01]  /*2570*/  FFMA R39, R41, 1.925963033500011079e-08, R36 ;  /* 0x32a5706029277823 */ /* 0x000fe20000000024 */
[----:B------:R-:W-:Y:S01]  /*2580*/  FADD R41, R16, -R35 ;  /* 0x8000002310297221 */ /* 0x000fe20000000000 */
[----:B------:R-:W-:Y:S01]  /*2590*/  FFMA R38, R37, 1.4426950216293334961, -R38 ;  /* 0x3fb8aa3b25267823 */ /* 0x000fe20000000826 */
[----:B------:R-:W-:Y:S01]  /*25a0*/  FFMA.RM R15, R15, R32, 12582913 ;  /* 0x4b4000010f0f7423 */ /* 0x000fe20000004020 */
[----:B------:R-:W0:Y:S02]  /*25b0*/  MUFU.EX2 R34, R34 ;  /* 0x0000002200227308 */ /* 0x000e240000000800 */
[----:B------:R-:W-:Y:S01]  /*25c0*/  FFMA R42, R37, 1.925963033500011079e-08, R38 ;  /* 0x32a57060252a7823 */ /* 0x000fe20000000026 */
[----:B------:R-:W-:Y:S01]  /*25d0*/  FADD R16, R15, -12583039 ;  /* 0xcb40007f0f107421 */ /* 0x000fe20000000000 */
[----:B------:R-:W-:-:S03]  /*25e0*/  FFMA.SAT R37, R41, R30, 0.5 ;  /* 0x3f00000029257423 */ /* 0x000fc6000000201e */
[----:B------:R-:W-:Y:S01]  /*25f0*/  FFMA R16, R43, 1.4426950216293334961, -R16 ;  /* 0x3fb8aa3b2b107823 */ /* 0x000fe20000000810 */
[----:B------:R-:W-:Y:S01]  /*2600*/  FFMA.RM R36, R37, R32, 12582913 ;  /* 0x4b40000125247423 */ /* 0x000fe20000004020 */
[----:B------:R-:W-:Y:S01]  /*2610*/  FADD R37, -R35, R17 ;  /* 0x0000001123257221 */ /* 0x000fe20000000100 */
[----:B------:R-:W-:Y:S01]  /*2620*/  MUFU.EX2 R39, R39 ;  /* 0x0000002700277308 */ /* 0x000fe20000000800 */
[----:B------:R-:W-:Y:S01]  /*2630*/  FFMA R43, R43, 1.925963033500011079e-08, R16 ;  /* 0x32a570602b2b7823 */ /* 0x000fe20000000010 */
[----:B------:R-:W-:Y:S01]  /*2640*/  FADD R16, R36, -12583039 ;  /* 0xcb40007f24107421 */ /* 0x000fe20000000000 */
[----:B------:R-:W-:-:S03]  /*2650*/  FFMA.SAT R17, R37, R30, 0.5 ;  /* 0x3f00000025117423 */ /* 0x000fc6000000201e */
[----:B------:R-:W-:Y:S01]  /*2660*/  FFMA R16, R41, 1.4426950216293334961, -R16 ;  /* 0x3fb8aa3b29107823 */ /* 0x000fe20000000810 */
[----:B------:R-:W-:Y:S01]  /*2670*/  FFMA.RM R17, R17, R32, 12582913 ;  /* 0x4b40000111117423 */ /* 0x000fe20000004020 */
[----:B------:R-:W1:Y:S02]  /*2680*/  MUFU.EX2 R42, R42 ;  /* 0x0000002a002a7308 */ /* 0x000e640000000800 */
[----:B------:R-:W-:Y:S01]  /*2690*/  FFMA R41, R41, 1.925963033500011079e-08, R16 ;  /* 0x32a5706029297823 */ /* 0x000fe20000000010 */
[----:B------:R-:W-:-:S04]  /*26a0*/  FADD R16, R17, -12583039 ;  /* 0xcb40007f11107421 */ /* 0x000fc80000000000 */
[C---:B------:R-:W-:Y:S01]  /*26b0*/  FFMA R16, R37.reuse, 1.4426950216293334961, -R16 ;  /* 0x3fb8aa3b25107823 */ /* 0x040fe20000000810 */
[----:B------:R-:W2:Y:S03]  /*26c0*/  MUFU.EX2 R43, R43 ;  /* 0x0000002b002b7308 */ /* 0x000ea60000000800 */
[----:B------:R-:W-:Y:S01]  /*26d0*/  FFMA R40, R37, 1.925963033500011079e-08, R16 ;  /* 0x32a5706025287823 */ /* 0x000fe20000000010 */
[----:B------:R-:W-:-:S04]  /*26e0*/  FFMA.SAT R37, R45, R30, 0.5 ;  /* 0x3f0000002d257423 */ /* 0x000fc8000000201e */
[----:B------:R-:W-:Y:S01]  /*26f0*/  FFMA.RM R18, R37, R32, 12582913 ;  /* 0x4b40000125127423 */ /* 0x000fe20000004020 */
[----:B------:R-:W-:Y:S01]  /*2700*/  SHF.L.U32 R37, R12, 0x17, RZ ;  /* 0x000000170c257819 */ /* 0x000fe200000006ff */
[----:B------:R-:W-:Y:S02]  /*2710*/  MUFU.EX2 R40, R40 ;  /* 0x0000002800287308 */ /* 0x000fe40000000800 */
[----:B------:R-:W-:Y:S02]  /*2720*/  FADD R16, R18, -12583039 ;  /* 0xcb40007f12107421 */ /* 0x000fe40000000000 */
[----:B0-----:R-:W-:Y:S01]  /*2730*/  FMUL R12, R37, R34 ;  /* 0x00000022250c7220 */ /* 0x001fe20000400000 */
[----:B------:R-:W-:Y:S01]  /*2740*/  FFMA.SAT R37, R19, R30, 0.5 ;  /* 0x3f00000013257423 */ /* 0x000fe2000000201e */
[C---:B------:R-:W-:Y:S02]  /*2750*/  FFMA R16, R45.reuse, 1.4426950216293334961, -R16 ;  /* 0x3fb8aa3b2d107823 */ /* 0x040fe40000000810 */
[----:B------:R-:W-:Y:S02]  /*2760*/  MUFU.EX2 R28, R28 ;  /* 0x0000001c001c7308 */ /* 0x000fe40000000800 */
[----:B------:R-:W-:Y:S01]  /*2770*/  FFMA R38, R45, 1.925963033500011079e-08, R16 ;  /* 0x32a570602d267823 */ /* 0x000fe20000000010 */
[----:B------:R-:W-:Y:S01]  /*2780*/  FFMA.RM R16, R37, R32, 12582913 ;  /* 0x4b40000125107423 */ /* 0x000fe20000004020 */
[----:B------:R-:W-:-:S03]  /*2790*/  IMAD.SHL.U32 R45, R14, 0x800000, RZ ;  /* 0x008000000e2d7824 */ /* 0x000fc600078e00ff */
[----:B------:R-:W-:Y:S01]  /*27a0*/  FADD R44, R16, -12583039 ;  /* 0xcb40007f102c7421 */ /* 0x000fe20000000000 */
[----:B-1----:R-:W-:Y:S01]  /*27b0*/  FMUL R14, R45, R42 ;  /* 0x0000002a2d0e7220 */ /* 0x002fe20000400000 */
[----:B------:R-:W-:Y:S02]  /*27c0*/  MUFU.EX2 R38, R38 ;  /* 0x0000002600267308 */ /* 0x000fe40000000800 */
[----:B------:R-:W-:Y:S01]  /*27d0*/  FFMA R34, R19, 1.4426950216293334961, -R44 ;  /* 0x3fb8aa3b13227823 */ /* 0x000fe2000000082c */
[----:B------:R-:W-:-:S03]  /*27e0*/  SHF.L.U32 R44, R13, 0x17, RZ ;  /* 0x000000170d2c7819 */ /* 0x000fc600000006ff */
[----:B------:R-:W-:Y:S01]  /*27f0*/  FFMA R34, R19, 1.925963033500011079e-08, R34 ;  /* 0x32a5706013227823 */ /* 0x000fe20000000022 */
[----:B------:R-:W-:Y:S01]  /*2800*/  FADD R19, R20, -R35 ;  /* 0x8000002314137221 */ /* 0x000fe20000000000 */
[----:B------:R-:W-:-:S03]  /*2810*/  FMUL R13, R44, R39 ;  /* 0x000000272c0d7220 */ /* 0x000fc60000400000 */
[----:B------:R-:W-:Y:S01]  /*2820*/  FFMA.SAT R37, R19, R30, 0.5 ;  /* 0x3f00000013257423 */ /* 0x000fe2000000201e */
[----:B------:R-:W-:Y:S03]  /*2830*/  MUFU.EX2 R34, R34 ;  /* 0x0000002200227308 */ /* 0x000fe60000000800 */
[----:B------:R-:W-:-:S04]  /*2840*/  FFMA.RM R37, R37, R32, 12582913 ;  /* 0x4b40000125257423 */ /* 0x000fc80000004020 */
[----:B------:R-:W-:-:S04]  /*2850*/  FADD R20, R37, -12583039 ;  /* 0xcb40007f25147421 */ /* 0x000fc80000000000 */
[----:B------:R-:W-:-:S04]  /*2860*/  FFMA R20, R19, 1.4426950216293334961, -R20 ;  /* 0x3fb8aa3b13147823 */ /* 0x000fc80000000814 */
[----:B------:R-:W-:Y:S01]  /*2870*/  FFMA R39, R19, 1.925963033500011079e-08, R20 ;  /* 0x32a5706013277823 */ /* 0x000fe20000000014 */
[----:B------:R-:W-:-:S04]  /*2880*/  FADD R19, -R35, R21 ;  /* 0x0000001523137221 */ /* 0x000fc80000000100 */
[----:B------:R-:W-:-:S04]  /*2890*/  FFMA.SAT R21, R19, R30, 0.5 ;  /* 0x3f00000013157423 */ /* 0x000fc8000000201e */
[----:B------:R-:W-:-:S04]  /*28a0*/  FFMA.RM R21, R21, R32, 12582913 ;  /* 0x4b40000115157423 */ /* 0x000fc80000004020 */
[C---:B------:R-:W-:Y:S01]  /*28b0*/  FADD R20, R21.reuse, -12583039 ;  /* 0xcb40007f15147421 */ /* 0x040fe20000000000 */
[----:B------:R-:W-:-:S03]  /*28c0*/  SHF.L.U32 R21, R21, 0x17, RZ ;  /* 0x0000001715157819 */ /* 0x000fc600000006ff */
[----:B------:R-:W-:-:S04]  /*28d0*/  FFMA R20, R19, 1.4426950216293334961, -R20 ;  /* 0x3fb8aa3b13147823 */ /* 0x000fc80000000814 */
[----:B------:R-:W-:Y:S01]  /*28e0*/  FFMA R42, R19, 1.925963033500011079e-08, R20 ;  /* 0x32a57060132a7823 */ /* 0x000fe20000000014 */
[----:B------:R-:W-:Y:S01]  /*28f0*/  FADD R19, -R35, R22 ;  /* 0x0000001623137221 */ /* 0x000fe20000000100 */
[----:B------:R-:W-:-:S03]  /*2900*/  SHF.L.U32 R20, R15, 0x17, RZ ;  /* 0x000000170f147819 */ /* 0x000fc600000006ff */
[----:B------:R-:W-:Y:S01]  /*2910*/  FFMA.SAT R45, R19, R30, 0.5 ;  /* 0x3f000000132d7423 */ /* 0x000fe2000000201e */
[----:B------:R-:W0:Y:S01]  /*2920*/  MUFU.EX2 R42, R42 ;  /* 0x0000002a002a7308 */ /* 0x000e220000000800 */
[----:B--2---:R-:W-:Y:S02]  /*2930*/  FMUL R15, R20, R43 ;  /* 0x0000002b140f7220 */ /* 0x004fe40000400000 */
[----:B------:R-:W-:Y:S01]  /*2940*/  FFMA.RM R22, R45, R32, 12582913 ;  /* 0x4b4000012d167423 */ /* 0x000fe20000004020 */
[----:B------:R-:W-:-:S03]  /*2950*/  SHF.L.U32 R45, R36, 0x17, RZ ;  /* 0x00000017242d7819 */ /* 0x000fc600000006ff */
[C---:B------:R-:W-:Y:S01]  /*2960*/  FADD R44, R22.reuse, -12583039 ;  /* 0xcb40007f162c7421 */ /* 0x040fe20000000000 */
[----:B------:R1:W2:Y:S01]  /*2970*/  MUFU.EX2 R20, R41 ;  /* 0x0000002900147308 */ /* 0x0002a20000000800 */
[----:B------:R-:W-:Y:S02]  /*2980*/  SHF.L.U32 R22, R22, 0x17, RZ ;  /* 0x0000001716167819 */ /* 0x000fe400000006ff */
[----:B------:R-:W-:-:S04]  /*2990*/  FFMA R44, R19, 1.4426950216293334961, -R44 ;  /* 0x3fb8aa3b132c7823 */ /* 0x000fc8000000082c */
[----:B------:R-:W-:Y:S01]  /*29a0*/  FFMA R43, R19, 1.925963033500011079e-08, R44 ;  /* 0x32a57060132b7823 */ /* 0x000fe2000000002c */
[----:B------:R-:W-:Y:S01]  /*29b0*/  FADD R19, -R35, R23 ;  /* 0x0000001723137221 */ /* 0x000fe20000000100 */
[----:B-1----:R-:W-:Y:S01]  /*29c0*/  FADD R41, R24, -R35 ;  /* 0x8000002318297221 */ /* 0x002fe20000000000 */
[----:B0-----:R-:W-:Y:S02]  /*29d0*/  FMUL R21, R21, R42 ;  /* 0x0000002a15157220 */ /* 0x001fe40000400000 */
[----:B------:R-:W-:Y:S01]  /*29e0*/  FFMA.SAT R23, R19, R30, 0.5 ;  /* 0x3f00000013177423 */ /* 0x000fe2000000201e */
[----:B------:R-:W0:Y:S03]  /*29f0*/  MUFU.EX2 R43, R43 ;  /* 0x0000002b002b7308 */ /* 0x000e260000000800 */
[----:B------:R-:W-:Y:S01]  /*2a00*/  FFMA.RM R23, R23, R32, 12582913 ;  /* 0x4b40000117177423 */ /* 0x000fe20000004020 */
[----:B--2---:R-:W-:Y:S01]  /*2a10*/  FMUL R20, R45, R20 ;  /* 0x000000142d147220 */ /* 0x004fe20000400000 */
[----:B------:R-:W-:-:S02]  /*2a20*/  FFMA.SAT R45, R25, R30, 0.5 ;  /* 0x3f000000192d7423 */ /* 0x000fc4000000201e */
[C---:B------:R-:W-:Y:S01]  /*2a30*/  FADD R36, R23.reuse, -12583039 ;  /* 0xcb40007f17247421 */ /* 0x040fe20000000000 */
[----:B------:R-:W-:-:S03]  /*2a40*/  IMAD.SHL.U32 R23, R23, 0x800000, RZ ;  /* 0x0080000017177824 */ /* 0x000fc600078e00ff */
[----:B------:R-:W-:-:S04]  /*2a50*/  FFMA R36, R19, 1.4426950216293334961, -R36 ;  /* 0x3fb8aa3b13247823 */ /* 0x000fc80000000824 */
[----:B------:R-:W-:Y:S01]  /*2a60*/  FFMA R36, R19, 1.925963033500011079e-08, R36 ;  /* 0x32a5706013247823 */ /* 0x000fe20000000024 */
[----:B------:R-:W-:Y:S02]  /*2a70*/  IMAD.SHL.U32 R19, R17, 0x800000, RZ ;  /* 0x0080000011137824 */ /* 0x000fe400078e00ff */
[----:B------:R-:W-:Y:S01]  /*2a80*/  FFMA.SAT R17, R41, R30, 0.5 ;  /* 0x3f00000029117423 */ /* 0x000fe2000000201e */
[----:B0-----:R-:W-:Y:S01]  /*2a90*/  FMUL R22, R22, R43 ;  /* 0x0000002b16167220 */ /* 0x001fe20000400000 */
[----:B------:R-:W-:Y:S02]  /*2aa0*/  FMUL R19, R19, R40 ;  /* 0x0000002813137220 */ /* 0x000fe40000400000 */
[----:B------:R-:W-:Y:S01]  /*2ab0*/  FFMA.RM R17, R17, R32, 12582913 ;  /* 0x4b40000111117423 */ /* 0x000fe20000004020 */
[----:B------:R-:W0:Y:S03]  /*2ac0*/  MUFU.EX2 R36, R36 ;  /* 0x0000002400247308 */ /* 0x000e260000000800 */
[C---:B------:R-:W-:Y:S01]  /*2ad0*/  FADD R24, R17.reuse, -12583039 ;  /* 0xcb40007f11187421 */ /* 0x040fe20000000000 */
[----:B------:R-:W-:-:S03]  /*2ae0*/  SHF.L.U32 R17, R17, 0x17, RZ ;  /* 0x0000001711117819 */ /* 0x000fc600000006ff */
[----:B------:R-:W-:-:S04]  /*2af0*/  FFMA R24, R41, 1.4426950216293334961, -R24 ;  /* 0x3fb8aa3b29187823 */ /* 0x000fc80000000818 */
[----:B------:R-:W-:Y:S01]  /*2b00*/  FFMA R40, R41, 1.925963033500011079e-08, R24 ;  /* 0x32a5706029287823 */ /* 0x000fe20000000018 */
[----:B------:R-:W-:Y:S01]  /*2b10*/  SHF.L.U32 R41, R18, 0x17, RZ ;  /* 0x0000001712297819 */ /* 0x000fe200000006ff */
[----:B------:R-:W-:Y:S01]  /*2b20*/  FFMA.RM R24, R45, R32, 12582913 ;  /* 0x4b4000012d187423 */ /* 0x000fe20000004020 */
[----:B------:R-:W-:-:S03]  /*2b30*/  FADD R45, -R35, R26 ;  /* 0x0000001a232d7221 */ /* 0x000fc60000000100 */
[----:B------:R-:W-:Y:S01]  /*2b40*/  FMUL R18, R41, R38 ;  /* 0x0000002629127220 */ /* 0x000fe20000400000 */
[----:B------:R-:W-:Y:S01]  /*2b50*/  FADD R41, -R35, R27 ;  /* 0x0000001b23297221 */ /* 0x000fe20000000100 */
[-C--:B------:R-:W-:Y:S01]  /*2b60*/  FFMA.SAT R27, R45, R30.reuse, 0.5 ;  /* 0x3f0000002d1b7423 */ /* 0x080fe2000000201e */
[----:B------:R-:W-:Y:S01]  /*2b70*/  FADD R44, R24, -12583039 ;  /* 0xcb40007f182c7421 */ /* 0x000fe20000000000 */
[----:B------:R-:W-:Y:S01]  /*2b80*/  MUFU.EX2 R40, R40 ;  /* 0x0000002800287308 */ /* 0x000fe20000000800 */
[----:B------:R-:W-:Y:S01]  /*2b90*/  FFMA.SAT R30, R41, R30, 0.5 ;  /* 0x3f000000291e7423 */ /* 0x000fe2000000201e */
[----:B------:R-:W-:Y:S01]  /*2ba0*/  FFMA.RM R26, R27, R32, 12582913 ;  /* 0x4b4000011b1a7423 */ /* 0x000fe20000004020 */
[----:B------:R-:W-:Y:S01]  /*2bb0*/  FFMA R44, R25, 1.4426950216293334961, -R44 ;  /* 0x3fb8aa3b192c7823 */ /* 0x000fe2000000082c */
[----:B0-----:R-:W-:Y:S01]  /*2bc0*/  FMUL R23, R23, R36 ;  /* 0x0000002417177220 */ /* 0x001fe20000400000 */
[----:B------:R-:W-:Y:S01]  /*2bd0*/  FFMA.RM R27, R30, R32, 12582913 ;  /* 0x4b4000011e1b7423 */ /* 0x000fe20000004020 */
[C---:B------:R-:W-:Y:S01]  /*2be0*/  FADD R32, R26.reuse, -12583039 ;  /* 0xcb40007f1a207421 */ /* 0x040fe20000000000 */
[----:B------:R-:W-:Y:S01]  /*2bf0*/  FFMA R25, R25, 1.925963033500011079e-08, R44 ;  /* 0x32a5706019197823 */ /* 0x000fe2000000002c */
[----:B------:R0:W1:Y:S01]  /*2c00*/  MUFU.EX2 R30, R39 ;  /* 0x00000027001e7308 */ /* 0x0000620000000800 */
[----:B------:R-:W-:Y:S01]  /*2c10*/  FADD R38, R27, -12583039 ;  /* 0xcb40007f1b267421 */ /* 0x000fe20000000000 */
[----:B------:R-:W-:Y:S01]  /*2c20*/  FFMA R32, R45, 1.4426950216293334961, -R32 ;  /* 0x3fb8aa3b2d207823 */ /* 0x000fe20000000820 */
[----:B------:R-:W-:-:S02]  /*2c30*/  IMAD.SHL.U32 R26, R26, 0x800000, RZ ;  /* 0x008000001a1a7824 */ /* 0x000fc400078e00ff */
[----:B------:R-:W-:Y:S01]  /*2c40*/  FFMA R38, R41, 1.4426950216293334961, -R38 ;  /* 0x3fb8aa3b29267823 */ /* 0x000fe20000000826 */
[----:B------:R-:W-:Y:S01]  /*2c50*/  FFMA R45, R45, 1.925963033500011079e-08, R32 ;  /* 0x32a570602d2d7823 */ /* 0x000fe20000000020 */
[----:B------:R-:W-:Y:S01]  /*2c60*/  SHF.L.U32 R32, R16, 0x17, RZ ;  /* 0x0000001710207819 */ /* 0x000fe200000006ff */
[----:B------:R-:W-:Y:S01]  /*2c70*/  FADD R16, RZ, R12 ;  /* 0x0000000cff107221 */ /* 0x000fe20000000000 */
[----:B0-----:R-:W-:Y:S02]  /*2c80*/  IMAD.SHL.U32 R39, R37, 0x800000, RZ ;  /* 0x0080000025277824 */ /* 0x001fe400078e00ff */
[----:B------:R-:W-:Y:S01]  /*2c90*/  FFMA R41, R41, 1.925963033500011079e-08, R38 ;  /* 0x32a5706029297823 */ /* 0x000fe20000000026 */
[----:B------:R-:W-:Y:S01]  /*2ca0*/  MUFU.EX2 R25, R25 ;  /* 0x0000001900197308 */ /* 0x000fe20000000800 */
[----:B------:R-:W-:Y:S01]  /*2cb0*/  FADD R37, R16, R13 ;  /* 0x0000000d10257221 */ /* 0x000fe20000000000 */
[----:B------:R-:W-:-:S03]  /*2cc0*/  FMUL R32, R32, R34 ;  /* 0x0000002220207220 */ /* 0x000fc60000400000 */
[----:B------:R-:W-:Y:S01]  /*2cd0*/  FADD R16, R37, R14 ;  /* 0x0000000e25107221 */ /* 0x000fe20000000000 */
[----:B-1----:R-:W-:Y:S02]  /*2ce0*/  FMUL R30, R39, R30 ;  /* 0x0000001e271e7220 */ /* 0x002fe40000400000 */
[----:B------:R-:W0:Y:S01]  /*2cf0*/  MUFU.EX2 R45, R45 ;  /* 0x0000002d002d7308 */ /* 0x000e220000000800 */
[----:B------:R-:W-:-:S04]  /*2d00*/  FADD R37, R16, R15 ;  /* 0x0000000f10257221 */ /* 0x000fc80000000000 */
[----:B------:R-:W-:-:S03]  /*2d10*/  FADD R16, R37, R20 ;  /* 0x0000001425107221 */ /* 0x000fc60000000000 */
[----:B------:R-:W1:Y:S01]  /*2d20*/  MUFU.EX2 R41, R41 ;  /* 0x0000002900297308 */ /* 0x000e620000000800 */
[----:B------:R-:W-:Y:S01]  /*2d30*/  FADD R37, R16, R19 ;  /* 0x0000001310257221 */ /* 0x000fe20000000000 */
[----:B------:R-:W-:-:S03]  /*2d40*/  LEA R16, R4, UR8, 0x2 ;  /* 0x0000000804107c11 */ /* 0x000fc6000f8e10ff */
[----:B------:R-:W-:Y:S02]  /*2d50*/  FADD R37, R37, R18 ;  /* 0x0000001225257221 */ /* 0x000fe40000000000 */
[----:B------:R-:W2:Y:S02]  /*2d60*/  LDS R34, [R16] ;  /* 0x0000000010227984 */ /* 0x000ea40000000800 */
[----:B------:R-:W-:Y:S01]  /*2d70*/  FADD R37, R37, R32 ;  /* 0x0000002025257221 */ /* 0x000fe20000000000 */
[----:B0-----:R-:W-:Y:S01]  /*2d80*/  FMUL R26, R26, R45 ;  /* 0x0000002d1a1a7220 */ /* 0x001fe20000400000 */
[----:B------:R0:W-:Y:S02]  /*2d90*/  STS [R6], R35 ;  /* 0x0000002306007388 */ /* 0x0001e40000000800 */
[----:B------:R-:W-:-:S04]  /*2da0*/  FADD R38, R37, R30 ;  /* 0x0000001e25267221 */ /* 0x000fc80000000000 */
[----:B------:R-:W-:Y:S01]  /*2db0*/  FADD R37, R38, R21 ;  /* 0x0000001526257221 */ /* 0x000fe20000000000 */
[----:B------:R-:W-:Y:S01]  /*2dc0*/  SHF.L.U32 R38, R24, 0x17, RZ ;  /* 0x0000001718267819 */ /* 0x000fe200000006ff */
[----:B------:R-:W-:Y:S02]  /*2dd0*/  FMUL R24, R17, R40 ;  /* 0x0000002811187220 */ /* 0x000fe40000400000 */
[----:B------:R-:W-:Y:S02]  /*2de0*/  FADD R36, R37, R22 ;  /* 0x0000001625247221 */ /* 0x000fe40000000000 */
[----:B------:R-:W-:Y:S01]  /*2df0*/  FMUL R25, R38, R25 ;  /* 0x0000001926197220 */ /* 0x000fe20000400000 */
[----:B------:R-:W-:Y:S01]  /*2e00*/  SHF.L.U32 R38, R27, 0x17, RZ ;  /* 0x000000171b267819 */ /* 0x000fe200000006ff */
[----:B------:R-:W-:-:S04]  /*2e10*/  FADD R17, R36, R23 ;  /* 0x0000001724117221 */ /* 0x000fc80000000000 */
[----:B------:R-:W-:Y:S01]  /*2e20*/  FADD R36, R17, R24 ;  /* 0x0000001811247221 */ /* 0x000fe20000000000 */
[----:B------:R-:W-:Y:S01]  /*2e30*/  SHF.L.U32 R17, R10, 0x17, RZ ;  /* 0x000000170a117819 */ /* 0x000fe200000006ff */
[----:B-1----:R-:W-:Y:S02]  /*2e40*/  FMUL R27, R38, R41 ;  /* 0x00000029261b7220 */ /* 0x002fe40000400000 */
[----:B------:R-:W-:Y:S02]  /*2e50*/  FADD R37, R36, R25 ;  /* 0x0000001924257221 */ /* 0x000fe40000000000 */
[----:B------:R-:W-:Y:S02]  /*2e60*/  FMUL R17, R17, R28 ;  /* 0x0000001c11117220 */ /* 0x000fe40000400000 */
[----:B------:R-:W-:-:S04]  /*2e70*/  FADD R10, R37, R26 ;  /* 0x0000001a250a7221 */ /* 0x000fc80000000000 */
[----:B------:R-:W-:-:S04]  /*2e80*/  FADD R37, R10, R27 ;  /* 0x0000001b0a257221 */ /* 0x000fc80000000000 */
[----:B--2---:R-:W-:-:S04]  /*2e90*/  FFMA R17, R34, R17, R37 ;  /* 0x0000001122117223 */ /* 0x004fc80000000025 */
[----:B------:R-:W-:Y:S01]  /*2ea0*/  VIADD R10, R17, 0x1800000 ;  /* 0x01800000110a7836 */ /* 0x000fe20000000000 */
[----:B------:R0:W-:Y:S04]  /*2eb0*/  STS [R16], R17 ;  /* 0x0000001110007388 */ /* 0x0001e80000000800 */
[----:B------:R-:W-:-:S04]  /*2ec0*/  LOP3.LUT R10, R10, 0x7f800000, RZ, 0xc0, !PT ;  /* 0x7f8000000a0a7812 */ /* 0x000fc800078ec0ff */
[----:B------:R-:W-:-:S13]  /*2ed0*/  ISETP.GT.U32.AND P0, PT, R10, 0x1ffffff, PT ;  /* 0x01ffffff0a00780c */ /* 0x000fda0003f04070 */
[----:B0-----:R-:W-:Y:S05]  /*2ee0*/  @P0 BRA `(.L_x_11) ;  /* 0x0000000000100947 */ /* 0x001fea0003800000 */
[----:B------:R-:W-:Y:S02]  /*2ef0*/  MOV R6, R17 ;  /* 0x0000001100067202 */ /* 0x000fe40000000f00 */
[----:B------:R-:W-:-:S07]  /*2f00*/  MOV R16, 0x2f20 ;  /* 0x00002f2000107802 */ /* 0x000fce0000000f00 */
[----:B------:R-:W-:Y:S05]  /*2f10*/  CALL.REL.NOINC `($__internal_0_$__cuda_sm20_rcp_rn_f32_slowpath) ;  /* 0x0000001400047944 */ /* 0x000fea0003c00000 */
[----:B------:R-:W-:Y:S05]  /*2f20*/  BRA `(.L_x_12) ;  /* 0x0000000000107947 */ /* 0x000fea0003800000 */
.L_x_11:
[----:B------:R-:W0:Y:S02]  /*2f30*/  MUFU.RCP R6, R17 ;  /* 0x0000001100067308 */ /* 0x000e240000001000 */
[----:B0-----:R-:W-:-:S04]  /*2f40*/  FFMA R10, R17, R6, -1 ;  /* 0xbf800000110a7423 */ /* 0x001fc80000000006 */
[----:B------:R-:W-:-:S04]  /*2f50*/  FADD.FTZ R35, -R10, -RZ ;  /* 0x800000ff0a237221 */ /* 0x000fc80000010100 */
[----:B------:R-:W-:-:S07]  /*2f60*/  FFMA R35, R6, R35, R6 ;  /* 0x0000002306237223 */ /* 0x000fce0000000006 */
.L_x_12:
[----:B------:R-:W-:Y:S05]  /*2f70*/  BSYNC.RECONVERGENT B1 ;  /* 0x0000000000017941 */ /* 0x000fea0003800200 */
.L_x_10:
[-C--:B------:R-:W-:Y:S01]  /*2f80*/  FMUL R16, R20, R35.reuse ;  /* 0x0000002314107220 */ /* 0x080fe20000400000 */
        /* <DEDUP_REMOVED lines=14> */
[----:B------:R-:W-:Y:S01]  /*3070*/  FMUL R27, R27, R35 ;  /* 0x000000231b1b7220 */ /* 0x000fe20000400000 */
[----:B------:R1:W-:Y:S04]  /*3080*/  STS.128 [R8], R12 ;  /* 0x0000000c08007388 */ /* 0x0003e80000000c00 */
[----:B------:R1:W-:Y:S04]  /*3090*/  STS.128 [R8+0x10], R16 ;  /* 0x0000101008007388 */ /* 0x0003e80000000c00 */
[----:B------:R1:W-:Y:S04]  /*30a0*/  STS.128 [R8+0x20], R20 ;  /* 0x0000201408007388 */ /* 0x0003e80000000c00 */
[----:B------:R1:W-:Y:S02]  /*30b0*/  STS.128 [R8+0x30], R24 ;  /* 0x0000301808007388 */ /* 0x0003e40000000c00 */
.L_x_9:
[----:B------:R-:W-:Y:S05]  /*30c0*/  BSYNC.RECONVERGENT B0 ;  /* 0x0000000000007941 */ /* 0x000fea0003800200 */
.L_x_8:
[----:B------:R-:W-:Y:S01]  /*30d0*/  BAR.SYNC.DEFER_BLOCKING 0x0 ;  /* 0x0000000000007b1d */ /* 0x000fe20000010000 */
[----:B------:R-:W-:-:S05]  /*30e0*/  ISETP.GT.U32.AND P0, PT, R4, 0xf, PT ;  /* 0x0000000f0400780c */ /* 0x000fca0003f04070 */
[----:B------:R-:W-:Y:S08]  /*30f0*/  BSSY.RECONVERGENT B0, `(.L_x_13) ;  /* 0x0000049000007945 */ /* 0x000ff00003800200 */
[----:B------:R-:W-:Y:S05]  /*3100*/  @P0 BRA `(.L_x_14) ;  /* 0x00000004001c0947 */ /* 0x000fea0003800000 */
[----:B------:R-:W2:Y:S01]  /*3110*/  S2UR UR9, SR_CgaCtaId ;  /* 0x00000000000979c3 */ /* 0x000ea20000008800 */
[----:B------:R-:W-:Y:S02]  /*3120*/  UMOV UR7, 0x400 ;  /* 0x0000040000077882 */ /* 0x000fe40000000000 */
[----:B------:R-:W-:Y:S02]  /*3130*/  UIADD3 UR8, UPT, UPT, UR7, 0x4700, URZ ;  /* 0x0000470007087890 */ /* 0x000fe4000fffe0ff */
[----:B------:R-:W-:Y:S02]  /*3140*/  UIADD3 UR7, UPT, UPT, UR7, 0x4500, URZ ;  /* 0x0000450007077890 */ /* 0x000fe4000fffe0ff */
[----:B--2---:R-:W-:Y:S02]  /*3150*/  ULEA UR8, UR9, UR8, 0x18 ;  /* 0x0000000809087291 */ /* 0x004fe4000f8ec0ff */
[----:B------:R-:W-:-:S04]  /*3160*/  ULEA UR7, UR9, UR7, 0x18 ;  /* 0x0000000709077291 */ /* 0x000fc8000f8ec0ff */
[----:B-1----:R-:W-:-:S05]  /*3170*/  LEA R8, R4, UR8, 0x6 ;  /* 0x0000000804087c11 */ /* 0x002fca000f8e30ff */
[----:B0-----:R-:W0:Y:S02]  /*3180*/  LDS R6, [R8] ;  /* 0x0000000008067984 */ /* 0x001e240000000800 */
[----:B0-----:R-:W-:Y:S02]  /*3190*/  F2FP.BF16.F32.PACK_AB R10, RZ, R6 ;  /* 0x00000006ff0a723e */ /* 0x001fe400000010ff */
[----:B------:R-:W-:Y:S02]  /*31a0*/  LEA R6, R4, UR7, 0x5 ;  /* 0x0000000704067c11 */ /* 0x000fe4000f8e28ff */
[----:B------:R-:W-:-:S05]  /*31b0*/  PRMT R12, R10, 0x7610, R12 ;  /* 0x000076100a0c7816 */ /* 0x000fca000000000c */
[----:B------:R-:W-:Y:S04]  /*31c0*/  STS.U16 [R6], R12 ;  /* 0x0000000c06007388 */ /* 0x000fe80000000400 */
[----:B------:R-:W0:Y:S02]  /*31d0*/  LDS R10, [R8+0x4] ;  /* 0x00000400080a7984 */ /* 0x000e240000000800 */
[----:B0-----:R-:W-:-:S04]  /*31e0*/  F2FP.BF16.F32.PACK_AB R10, RZ, R10 ;  /* 0x0000000aff0a723e */ /* 0x001fc800000010ff */
[----:B------:R-:W-:-:S05]  /*31f0*/  PRMT R13, R10, 0x7610, R13 ;  /* 0x000076100a0d7816 */ /* 0x000fca000000000d */
[----:B------:R-:W-:Y:S04]  /*3200*/  STS.U16 [R6+0x2], R13 ;  /* 0x0000020d06007388 */ /* 0x000fe80000000400 */
        /* <DEDUP_REMOVED lines=53> */
[----:B0-----:R-:W-:-:S05]  /*3560*/  F2FP.BF16.F32.PACK_AB R10, RZ, R10 ;  /* 0x0000000aff0a723e */ /* 0x001fca00000010ff */
[----:B------:R2:W-:Y:S02]  /*3570*/  STS.U16 [R6+0x1e], R10 ;  /* 0x00001e0a06007388 */ /* 0x0005e40000000400 */
.L_x_14:
[----:B------:R-:W-:Y:S05]  /*3580*/  BSYNC.RECONVERGENT B0 ;  /* 0x0000000000007941 */ /* 0x000fea0003800200 */
.L_x_13:
[----:B------:R-:W3:Y:S01]  /*3590*/  LDCU UR7, c[0x0][0x3a4] ;  /* 0x00007480ff0777ac */ /* 0x000ee20008000800 */
[----:B--2---:R-:W-:Y:S01]  /*35a0*/  LOP3.LUT R10, R4, 0xf, RZ, 0xc0, !PT ;  /* 0x0000000f040a7812 */ /* 0x004fe200078ec0ff */
[C---:B01----:R-:W-:Y:S01]  /*35b0*/  IMAD R15, R0.reuse, 0x10, R31 ;  /* 0x00000010000f7824 */ /* 0x043fe200078e021f */
[----:B------:R-:W-:Y:S01]  /*35c0*/  LEA R27, R0, R33, 0x4 ;  /* 0x00000021001b7211 */ /* 0x000fe200078e20ff */
[----:B------:R-:W0:Y:S01]  /*35d0*/  LDCU UR10, c[0x0][0x3a0] ;  /* 0x00007400ff0a77ac */ /* 0x000e220008000800 */
[----:B------:R-:W-:Y:S02]  /*35e0*/  IADD3 R28, PT, PT, R10, UR5, RZ ;  /* 0x000000050a1c7c10 */ /* 0x000fe4000fffe0ff */
[----:B------:R-:W-:Y:S02]  /*35f0*/  LEA R45, R0, R3, 0x4 ;  /* 0x00000003002d7211 */ /* 0x000fe400078e20ff */
[C---:B---3--:R-:W-:Y:S02]  /*3600*/  ISETP.GE.AND P0, PT, R28.reuse, UR7, PT ;  /* 0x000000071c007c0c */ /* 0x048fe4000bf06270 */
[----:B------:R-:W-:-:S02]  /*3610*/  ISETP.GE.AND P1, PT, R28, UR7, PT ;  /* 0x000000071c007c0c */ /* 0x000fc4000bf26270 */
[----:B0-----:R-:W-:Y:S02]  /*3620*/  ISETP.LT.AND P2, PT, R15, UR10, !P0 ;  /* 0x0000000a0f007c0c */ /* 0x001fe4000c741270 */
[----:B------:R-:W-:Y:S01]  /*3630*/  ISETP.GE.OR P1, PT, R27, UR10, P1 ;  /* 0x0000000a1b007c0c */ /* 0x000fe20008f26670 */
[----:B------:R-:W-:Y:S01]  /*3640*/  IMAD R43, R0, 0x10, R5 ;  /* 0x00000010002b7824 */ /* 0x000fe200078e0205 */
[----:B------:R-:W-:-:S09]  /*3650*/  ISETP.LT.AND P6, PT, R45, UR10, !P0 ;  /* 0x0000000a2d007c0c */ /* 0x000fd2000c7c1270 */
[----:B------:R-:W0:Y:S01]  /*3660*/  @P2 LDC.64 R12, c[0x0][0x390] ;  /* 0x0000e400ff0c2b82 */ /* 0x000e220000000a00 */
[----:B------:R-:W-:Y:S01]  /*3670*/  @P2 IMAD R15, R15, UR7, R28 ;  /* 0x000000070f0f2c24 */ /* 0x000fe2000f8e021c */
[----:B------:R-:W-:Y:S01]  /*3680*/  @!P2 PRMT R6, RZ, 0x7610, R6 ;  /* 0x00007610ff06a816 */ /* 0x000fe20000000006 */
[C---:B------:R-:W-:Y:S01]  /*3690*/  IMAD R37, R0.reuse, 0x10, R11 ;  /* 0x0000001000257824 */ /* 0x040fe200078e020b */
[C---:B------:R-:W-:Y:S02]  /*36a0*/  LEA R39, R0.reuse, R7, 0x4 ;  /* 0x0000000700277211 */ /* 0x040fe400078e20ff */
[C---:B------:R-:W-:Y:S02]  /*36b0*/  LEA R41, R0.reuse, R9, 0x4 ;  /* 0x0000000900297211 */ /* 0x040fe400078e20ff */
[----:B------:R-:W-:Y:S01]  /*36c0*/  LEA R35, R0, R29, 0x4 ;  /* 0x0000001d00237211 */ /* 0x000fe200078e20ff */
[----:B------:R-:W1:Y:S01]  /*36d0*/  @!P1 LDC.64 R24, c[0x0][0x390] ;  /* 0x0000e400ff189b82 */ /* 0x000e620000000a00 */
[----:B------:R-:W-:-:S02]  /*36e0*/  ISETP.LT.AND P5, PT, R43, UR10, !P0 ;  /* 0x0000000a2b007c0c */ /* 0x000fc4000c7a1270 */
[----:B------:R-:W-:Y:S02]  /*36f0*/  ISETP.LT.AND P4, PT, R39, UR10, !P0 ;  /* 0x0000000a27007c0c */ /* 0x000fe4000c781270 */
[----:B------:R-:W-:-:S03]  /*3700*/  ISETP.LT.AND P3, PT, R41, UR10, !P0 ;  /* 0x0000000a29007c0c */ /* 0x000fc6000c761270 */
[----:B------:R-:W2:Y:S01]  /*3710*/  @P6 LDC.64 R22, c[0x0][0x390] ;  /* 0x0000e400ff166b82 */ /* 0x000ea20000000a00 */
[----:B0-----:R-:W-:-:S07]  /*3720*/  @P2 IMAD.WIDE R12, R15, 0x2, R12 ;  /* 0x000000020f0c2825 */ /* 0x001fce00078e020c */
[----:B------:R-:W-:Y:S08]  /*3730*/  BAR.SYNC.DEFER_BLOCKING 0x0 ;  /* 0x0000000000007b1d */ /* 0x000ff00000010000 */
[----:B------:R-:W0:Y:S08]  /*3740*/  @P5 LDC.64 R16, c[0x0][0x390] ;  /* 0x0000e400ff105b82 */ /* 0x000e300000000a00 */
[----:B------:R-:W3:Y:S08]  /*3750*/  @P4 LDC.64 R18, c[0x0][0x390] ;  /* 0x0000e400ff124b82 */ /* 0x000ef00000000a00 */
[----:B------:R-:W4:Y:S01]  /*3760*/  @P3 LDC.64 R20, c[0x0][0x390] ;  /* 0x0000e400ff143b82 */ /* 0x000f220000000a00 */
[----:B------:R5:W4:Y:S01]  /*3770*/  @P2 LDG.E.U16 R6, desc[UR14][R12.64] ;  /* 0x0000000e0c062981 */ /* 0x000b22000c1e1500 */
[----:B------:R-:W-:Y:S01]  /*3780*/  ISETP.LT.AND P2, PT, R37, UR10, !P0 ;  /* 0x0000000a25007c0c */ /* 0x000fe2000c741270 */
[----:B------:R-:W-:Y:S01]  /*3790*/  @!P1 IMAD R27, R27, UR7, R28 ;  /* 0x000000071b1b9c24 */ /* 0x000fe2000f8e021c */
[----:B------:R-:W-:-:S03]  /*37a0*/  ISETP.LT.AND P0, PT, R35, UR10, !P0 ;  /* 0x0000000a23007c0c */ /* 0x000fc6000c701270 */
[----:B-1----:R-:W-:-:S04]  /*37b0*/  @!P1 IMAD.WIDE R26, R27, 0x2, R24 ;  /* 0x000000021b1a9825 */ /* 0x002fc800078e0218 */
[----:B------:R-:W-:Y:S01]  /*37c0*/  @P6 IMAD R25, R45, UR7, R28 ;  /* 0x000000072d196c24 */ /* 0x000fe2000f8e021c */
[----:B------:R1:W4:Y:S03]  /*37d0*/  @!P1 LDG.E.U16 R8, desc[UR14][R26.64] ;  /* 0x0000000e1a089981 */ /* 0x000326000c1e1500 */
[----:B------:R-:W4:Y:S08]  /*37e0*/  @P2 LDC.64 R14, c[0x0][0x390] ;  /* 0x0000e400ff0e2b82 */ /* 0x000f300000000a00 */
[----:B-----5:R-:W5:Y:S01]  /*37f0*/  @P0 LDC.64 R12, c[0x0][0x390] ;  /* 0x0000e400ff0c0b82 */ /* 0x020f620000000a00 */
[----:B--2---:R-:W-:Y:S01]  /*3800*/  @P6 IMAD.WIDE R24, R25, 0x2, R22 ;  /* 0x0000000219186825 */ /* 0x004fe200078e0216 */
[----:B------:R-:W-:-:S03]  /*3810*/  @!P6 PRMT R22, RZ, 0x7610, R22 ;  /* 0x00007610ff16e816 */ /* 0x000fc60000000016 */
[--C-:B------:R-:W-:Y:S02]  /*3820*/  @P5 IMAD R23, R43, UR7, R28.reuse ;  /* 0x000000072b175c24 */ /* 0x100fe4000f8e021c */
[--C-:B------:R-:W-:Y:S02]  /*3830*/  @P4 IMAD R39, R39, UR7, R28.reuse ;  /* 0x0000000727274c24 */ /* 0x100fe4000f8e021c */
[--C-:B------:R-:W-:Y:S02]  /*3840*/  @P3 IMAD R41, R41, UR7, R28.reuse ;  /* 0x0000000729293c24 */ /* 0x100fe4000f8e021c */
[--C-:B------:R-:W-:Y:S02]  /*3850*/  @P2 IMAD R37, R37, UR7, R28.reuse ;  /* 0x0000000725252c24 */ /* 0x100fe4000f8e021c */
[--C-:B------:R-:W-:Y:S01]  /*3860*/  @P0 IMAD R35, R35, UR7, R28.reuse ;  /* 0x0000000723230c24 */ /* 0x100fe2000f8e021c */
[----:B------:R-:W-:Y:S01]  /*3870*/  @!P5 PRMT R28, RZ, 0x7610, R28 ;  /* 0x00007610ff1cd816 */ /* 0x000fe2000000001c */
[----:B0-----:R-:W-:Y:S01]  /*3880*/  @P5 IMAD.WIDE R16, R23, 0x2, R16 ;  /* 0x0000000217105825 */ /* 0x001fe200078e0210 */
[----:B------:R-:W-:Y:S01]  /*3890*/  @!P4 PRMT R30, RZ, 0x7610, R30 ;  /* 0x00007610ff1ec816 */ /* 0x000fe2000000001e */
[----:B------:R0:W2:Y:S01]  /*38a0*/  @P6 LDG.E.U16 R22, desc[UR14][R24.64] ;  /* 0x0000000e18166981 */ /* 0x0000a2000c1e1500 */
[----:B-1----:R-:W-:Y:S01]  /*38b0*/  @!P3 PRMT R27, RZ, 0x7610, R27 ;  /* 0x00007610ff1bb816 */ /* 0x002fe2000000001b */
[----:B---3--:R-:W-:Y:S01]  /*38c0*/  @P4 IMAD.WIDE R18, R39, 0x2, R18 ;  /* 0x0000000227124825 */ /* 0x008fe200078e0212 */
[----:B------:R-:W-:Y:S01]  /*38d0*/  @!P2 PRMT R26, RZ, 0x7610, R26 ;  /* 0x00007610ff1aa816 */ /* 0x000fe2000000001a */
[----:B------:R1:W3:Y:S01]  /*38e0*/  @P5 LDG.E.U16 R28, desc[UR14][R16.64] ;  /* 0x0000000e101c5981 */ /* 0x0002e2000c1e1500 */
[----:B------:R-:W-:Y:S01]  /*38f0*/  @!P0 PRMT R23, RZ, 0x7610, R23 ;  /* 0x00007610ff178816 */ /* 0x000fe20000000017 */
[----:B----4-:R-:W-:-:S02]  /*3900*/  @P3 IMAD.WIDE R20, R41, 0x2, R20 ;  /* 0x0000000229143825 */ /* 0x010fc400078e0214 */
[----:B------:R-:W4:Y:S02]  /*3910*/  @P4 LDG.E.U16 R30, desc[UR14][R18.64] ;  /* 0x0000000e121e4981 */ /* 0x000f24000c1e1500 */
[----:B------:R-:W-:Y:S02]  /*3920*/  @P2 IMAD.WIDE R14, R37, 0x2, R14 ;  /* 0x00000002250e2825 */ /* 0x000fe400078e020e */
[----:B------:R-:W4:Y:S02]  /*3930*/  @P3 LDG.E.U16 R27, desc[UR14][R20.64] ;  /* 0x0000000e141b3981 */ /* 0x000f24000c1e1500 */
[----:B-----5:R-:W-:Y:S02]  /*3940*/  @P0 IMAD.WIDE R12, R35, 0x2, R12 ;  /* 0x00000002230c0825 */ /* 0x020fe400078e020c */
[----:B------:R5:W4:Y:S04]  /*3950*/  @P2 LDG.E.U16 R26, desc[UR14][R14.64] ;  /* 0x0000000e0e1a2981 */ /* 0x000b28000c1e1500 */
[----:B------:R5:W4:Y:S01]  /*3960*/  @P0 LDG.E.U16 R23, desc[UR14][R12.64] ;  /* 0x0000000e0c170981 */ /* 0x000b22000c1e1500 */
[----:B0-----:R-:W0:Y:S01]  /*3970*/  S2R R25, SR_LANEID ;  /* 0x0000000000197919 */ /* 0x001e220000000000 */
[----:B------:R-:W1:Y:S08]  /*3980*/  S2UR UR8, SR_CgaCtaId ;  /* 0x00000000000879c3 */ /* 0x000e700000008800 */
[----:B------:R-:W5:Y:S01]  /*3990*/  S2UR UR11, SR_SWINHI ;  /* 0x00000000000b79c3 */ /* 0x000f620000002f00 */
[----:B------:R-:W-:-:S02]  /*39a0*/  UMOV UR7, 0x400 ;  /* 0x0000040000077882 */ /* 0x000fc40000000000 */
[----:B------:R-:W-:-:S04]  /*39b0*/  UIADD3 UR7, UPT, UPT, UR7, 0x4500, URZ ;  /* 0x0000450007077890 */ /* 0x000fc8000fffe0ff */
[----:B-1----:R-:W-:Y:S01]  /*39c0*/  ULEA UR7, UR8, UR7, 0x18 ;  /* 0x0000000708077291 */ /* 0x002fe2000f8ec0ff */
[----:B0-----:R-:W-:Y:S02]  /*39d0*/  LOP3.LUT R24, R25, 0x3, RZ, 0xc0, !PT ;  /* 0x0000000319187812 */ /* 0x001fe400078ec0ff */
[----:B------:R-:W-:Y:S02]  /*39e0*/  SHF.R.U32.HI R17, RZ, 0x2, R25 ;  /* 0x00000002ff117819 */ /* 0x000fe40000011619 */
[----:B------:R-:W-:Y:S02]  /*39f0*/  MOV R25, RZ ;  /* 0x000000ff00197202 */ /* 0x000fe40000000f00 */
[----:B------:R-:W-:Y:S01]  /*3a00*/  UMOV UR8, UR7 ;  /* 0x0000000700087c82 */ /* 0x000fe20008000000 */
[----:B-----5:R-:W-:Y:S01]  /*3a10*/  UMOV UR9, UR11 ;  /* 0x0000000b00097c82 */ /* 0x020fe20008000000 */
[----:B------:R-:W-:Y:S01]  /*3a20*/  IMAD.WIDE.U32 R14, R17, 0x8, R24 ;  /* 0x00000008110e7825 */ /* 0x000fe200078e0018 */
[----:B------:R-:W-:-:S02]  /*3a30*/  LEA R10, R10, UR7, 0x1 ;  /* 0x000000070a0a7c11 */ /* 0x000fc4000f8e08ff */
[C---:B------:R-:W-:Y:S02]  /*3a40*/  LEA R12, P0, R14.reuse, UR8, 0x2 ;  /* 0x000000080e0c7c11 */ /* 0x040fe4000f8010ff */
[-C--:B------:R-:W-:Y:S02]  /*3a50*/  LEA R21, R31, R10.reuse, 0x5 ;  /* 0x0000000a1f157211 */ /* 0x080fe400078e28ff */
[----:B------:R-:W-:Y:S01]  /*3a60*/  LEA.HI.X R13, R14, UR9, R15, 0x2, P0 ;  /* 0x000000090e0d7c11 */ /* 0x000fe200080f140f */
[--C-:B------:R-:W-:Y:S01]  /*3a70*/  IMAD R15, R33, 0x20, R10.reuse ;  /* 0x00000020210f7824 */ /* 0x100fe200078e020a */
[-C--:B------:R-:W-:Y:S01]  /*3a80*/  LEA R25, R3, R10.reuse, 0x5 ;  /* 0x0000000a03197211 */ /* 0x080fe200078e28ff */
[--C-:B------:R-:W-:Y:S01]  /*3a90*/  IMAD R35, R5, 0x20, R10.reuse ;  /* 0x0000002005237824 */ /* 0x100fe200078e020a */
[-C--:B------:R-:W-:Y:S01]  /*3aa0*/  LEA R37, R7, R10.reuse, 0x5 ;  /* 0x0000000a07257211 */ /* 0x080fe200078e28ff */
[----:B------:R-:W5:Y:S01]  /*3ab0*/  LD.E R16, desc[UR14][R12.64] ;  /* 0x0000000e0c107980 */ /* 0x000f62000c101900 */
[----:B------:R-:W-:Y:S01]  /*3ac0*/  LEA R14, R9, R10, 0x5 ;  /* 0x0000000a090e7211 */ /* 0x000fe200078e28ff */
[----:B------:R-:W-:-:S02]  /*3ad0*/  IMAD R39, R11, 0x20, R10 ;  /* 0x000000200b277824 */ /* 0x000fc400078e020a */
[----:B------:R-:W5:Y:S01]  /*3ae0*/  LD.E R17, desc[UR14][R12.64+0x100] ;  /* 0x0001000e0c117980 */ /* 0x000f62000c101900 */
[----:B------:R-:W-:-:S03]  /*3af0*/  LEA R10, R29, R10, 0x5 ;  /* 0x0000000a1d0a7211 */ /* 0x000fc600078e28ff */
[----:B------:R-:W5:Y:S04]  /*3b00*/  LD.E R18, desc[UR14][R12.64+0x10] ;  /* 0x0000100e0c127980 */ /* 0x000f68000c101900 */
[----:B------:R-:W5:Y:S01]  /*3b10*/  LD.E R19, desc[UR14][R12.64+0x110] ;  /* 0x0001100e0c137980 */ /* 0x000f62000c101900 */
[----:B------:R-:W-:-:S05]  /*3b20*/  @P1 PRMT R8, RZ, 0x7610, R8 ;  /* 0x00007610ff081816 */ /* 0x000fca0000000008 */
[----:B------:R-:W-:Y:S04]  /*3b30*/  STS.U16 [R15], R8 ;  /* 0x000000080f007388 */ /* 0x000fe80000000400 */
[----:B------:R0:W-:Y:S04]  /*3b40*/  STS.U16 [R21], R6 ;  /* 0x0000000615007388 */ /* 0x0001e80000000400 */
[----:B--2---:R-:W-:Y:S04]  /*3b50*/  STS.U16 [R25], R22 ;  /* 0x0000001619007388 */ /* 0x004fe80000000400 */
[----:B---3--:R-:W-:Y:S04]  /*3b60*/  STS.U16 [R35], R28 ;  /* 0x0000001c23007388 */ /* 0x008fe80000000400 */
[----:B----4-:R-:W-:Y:S04]  /*3b70*/  STS.U16 [R37], R30 ;  /* 0x0000001e25007388 */ /* 0x010fe80000000400 */
[----:B------:R-:W-:Y:S04]  /*3b80*/  STS.U16 [R14], R27 ;  /* 0x0000001b0e007388 */ /* 0x000fe80000000400 */
[----:B------:R-:W-:Y:S04]  /*3b90*/  STS.U16 [R39], R26 ;  /* 0x0000001a27007388 */ /* 0x000fe80000000400 */
[----:B------:R-:W-:Y:S01]  /*3ba0*/  STS.U16 [R10], R23 ;  /* 0x000000170a007388 */ /* 0x000fe20000000400 */
[----:B------:R-:W-:Y:S06]  /*3bb0*/  BAR.SYNC.DEFER_BLOCKING 0x0 ;  /* 0x0000000000007b1d */ /* 0x000fec0000010000 */
[----:B0-----:R-:W2:Y:S04]  /*3bc0*/  LD.E R6, desc[UR14][R12.64] ;  /* 0x0000000e0c067980 */ /* 0x001ea8000c101900 */
[----:B------:R-:W3:Y:S04]  /*3bd0*/  LD.E R15, desc[UR14][R12.64+0x100] ;  /* 0x0001000e0c0f7980 */ /* 0x000ee8000c101900 */
[----:B------:R-:W4:Y:S04]  /*3be0*/  LD.E R20, desc[UR14][R12.64+0x10] ;  /* 0x0000100e0c147980 */ /* 0x000f28000c101900 */
[----:B------:R-:W5:Y:S01]  /*3bf0*/  LD.E R21, desc[UR14][R12.64+0x110] ;  /* 0x0001100e0c157980 */ /* 0x000f62000c101900 */
[----:B------:R-:W0:Y:S01]  /*3c00*/  S2UR UR8, SR_CgaCtaId ;  /* 0x00000000000879c3 */ /* 0x000e220000008800 */
[----:B------:R-:W-:-:S02]  /*3c10*/  UMOV UR7, 0x400 ;  /* 0x0000040000077882 */ /* 0x000fc40000000000 */
[----:B------:R-:W-:-:S04]  /*3c20*/  UIADD3 UR7, UPT, UPT, UR7, 0x4b80, URZ ;  /* 0x00004b8007077890 */ /* 0x000fc8000fffe0ff */
[----:B0-----:R-:W-:-:S06]  /*3c30*/  ULEA UR7, UR8, UR7, 0x18 ;  /* 0x0000000708077291 */ /* 0x001fcc000f8ec0ff */
[----:B------:R-:W-:Y:S01]  /*3c40*/  LEA R4, R4, UR7, 0x5 ;  /* 0x0000000704047c11 */ /* 0x000fe2000f8e28ff */
[----:B------:R-:W-:Y:S06]  /*3c50*/  BAR.SYNC.DEFER_BLOCKING 0x0 ;  /* 0x0000000000007b1d */ /* 0x000fec0000010000 */
[----:B------:R-:W-:Y:S04]  /*3c60*/  LDS R23, [R4] ;  /* 0x0000000004177984 */ /* 0x000fe80000000800 */
[----:B------:R-:W-:Y:S04]  /*3c70*/  LDS R8, [R4+0x4] ;  /* 0x0000040004087984 */ /* 0x000fe80000000800 */
[----:B------:R-:W-:Y:S04]  /*3c80*/  LDS R25, [R4+0x8] ;  /* 0x0000080004197984 */ /* 0x000fe80000000800 */
[----:B------:R-:W-:Y:S04]  /*3c90*/  LDS R10, [R4+0xc] ;  /* 0x00000c00040a7984 */ /* 0x000fe80000000800 */
[----:B------:R-:W-:Y:S04]  /*3ca0*/  LDS R27, [R4+0x10] ;  /* 0x00001000041b7984 */ /* 0x000fe80000000800 */
[----:B------:R-:W-:Y:S04]  /*3cb0*/  LDS R22, [R4+0x14] ;  /* 0x0000140004167984 */ /* 0x000fe80000000800 */
[----:B------:R-:W-:Y:S01]  /*3cc0*/  LDS R35, [R4+0x18] ;  /* 0x0000180004237984 */ /* 0x000fe20000000800 */
[----:B------:R-:W-:-:S04]  /*3cd0*/  IADD3 R0, PT, PT, R0, 0x1, RZ ;  /* 0x0000000100007810 */ /* 0x000fc80007ffe0ff */
[----:B------:R-:W-:Y:S01]  /*3ce0*/  ISETP.NE.AND P0, PT, R0, UR6, PT ;  /* 0x0000000600007c0c */ /* 0x000fe2000bf05270 */
[----:B--2---:R-:W-:Y:S04]  /*3cf0*/  MOVM.16.MT88 R14, R6 ;  /* 0x00000000060e723a */ /* 0x004fe80000000000 */
[----:B---3--:R-:W0:Y:S04]  /*3d00*/  MOVM.16.MT88 R15, R15 ;  /* 0x000000000f0f723a */ /* 0x008e280000000000 */
[----:B----4-:R-:W-:Y:S04]  /*3d10*/  MOVM.16.MT88 R20, R20 ;  /* 0x000000001414723a */ /* 0x010fe80000000000 */
[----:B-----5:R-:W1:Y:S04]  /*3d20*/  MOVM.16.MT88 R21, R21 ;  /* 0x000000001515723a */ /* 0x020e680000000000 */
[----:B------:R-:W2:Y:S01]  /*3d30*/  LDS R6, [R4+0x1c] ;  /* 0x00001c0004067984 */ /* 0x000ea20000000800 */
[C---:B0-----:R-:W-:Y:S08]  /*3d40*/  HMMA.16816.F32.BF16 R12, R16.reuse, R14, RZ ;  /* 0x0000000e100c723c */ /* 0x041ff000000418ff */
[----:B-1----:R-:W-:Y:S11]  /*3d50*/  HMMA.16816.F32.BF16 R16, R16, R20, RZ ;  /* 0x000000141010723c */ /* 0x002ff600000418ff */
[----:B------:R-:W-:Y:S01]  /*3d60*/  FADD R23, R12, R23 ;  /* 0x000000170c177221 */ /* 0x000fe20000000000 */
[----:B------:R-:W-:Y:S01]  /*3d70*/  FADD R13, R13, R8 ;  /* 0x000000080d0d7221 */ /* 0x000fe20000000000 */
[----:B------:R-:W-:Y:S01]  /*3d80*/  FADD R25, R14, R25 ;  /* 0x000000190e197221 */ /* 0x000fe20000000000 */
[----:B------:R-:W-:-:S05]  /*3d90*/  FADD R15, R15, R10 ;  /* 0x0000000a0f0f7221 */ /* 0x000fca0000000000 */
[----:B------:R-:W-:Y:S01]  /*3da0*/  FADD R27, R16, R27 ;  /* 0x0000001b101b7221 */ /* 0x000fe20000000000 */
[----:B------:R-:W-:Y:S01]  /*3db0*/  FADD R17, R17, R22 ;  /* 0x0000001611117221 */ /* 0x000fe20000000000 */
[----:B------:R-:W-:Y:S01]  /*3dc0*/  FADD R21, R18, R35 ;  /* 0x0000002312157221 */ /* 0x000fe20000000000 */
[----:B--2---:R-:W-:Y:S01]  /*3dd0*/  FADD R19, R19, R6 ;  /* 0x0000000613137221 */ /* 0x004fe20000000000 */
[----:B------:R0:W-:Y:S04]  /*3de0*/  STS [R4], R23 ;  /* 0x0000001704007388 */ /* 0x0001e80000000800 */
[----:B------:R0:W-:Y:S04]  /*3df0*/  STS [R4+0x4], R13 ;  /* 0x0000040d04007388 */ /* 0x0001e80000000800 */
[----:B------:R0:W-:Y:S04]  /*3e00*/  STS [R4+0x8], R25 ;  /* 0x0000081904007388 */ /* 0x0001e80000000800 */
[----:B------:R0:W-:Y:S04]  /*3e10*/  STS [R4+0xc], R15 ;  /* 0x00000c0f04007388 */ /* 0x0001e80000000800 */
[----:B------:R0:W-:Y:S04]  /*3e20*/  STS [R4+0x10], R27 ;  /* 0x0000101b04007388 */ /* 0x0001e80000000800 */
[----:B------:R0:W-:Y:S04]  /*3e30*/  STS [R4+0x14], R17 ;  /* 0x0000141104007388 */ /* 0x0001e80000000800 */
[----:B------:R0:W-:Y:S04]  /*3e40*/  STS [R4+0x18], R21 ;  /* 0x0000181504007388 */ /* 0x0001e80000000800 */
[----:B------:R0:W-:Y:S01]  /*3e50*/  STS [R4+0x1c], R19 ;  /* 0x00001c1304007388 */ /* 0x0001e20000000800 */
[----:B------:R-:W-:Y:S06]  /*3e60*/  BAR.SYNC.DEFER_BLOCKING 0x0 ;  /* 0x0000000000007b1d */ /* 0x000fec0000010000 */
[----:B------:R-:W-:Y:S05]  /*3e70*/  @P0 BRA `(.L_x_15) ;  /* 0xffffffd000f40947 */ /* 0x000fea000383ffff */
.L_x_1:
[----:B------:R-:W1:Y:S01]  /*3e80*/  S2R R2, SR_TID.X ;  /* 0x0000000000027919 */ /* 0x000e620000002100 */
[----:B------:R-:W2:Y:S01]  /*3e90*/  S2UR UR8, SR_CgaCtaId ;  /* 0x00000000000879c3 */ /* 0x000ea20000008800 */
[----:B------:R-:W3:Y:S01]  /*3ea0*/  LDCU UR11, c[0x0][0x3a4] ;  /* 0x00007480ff0b77ac */ /* 0x000ee20008000800 */
[----:B------:R-:W-:Y:S02]  /*3eb0*/  UMOV UR7, 0x400 ;  /* 0x0000040000077882 */ /* 0x000fe40000000000 */
[----:B------:R-:W-:-:S04]  /*3ec0*/  UIADD3 UR7, UPT, UPT, UR7, 0x4b80, URZ ;  /* 0x00004b8007077890 */ /* 0x000fc8000fffe0ff */
[----:B--2---:R-:W-:Y:S01]  /*3ed0*/  ULEA UR7, UR8, UR7, 0x18 ;  /* 0x0000000708077291 */ /* 0x004fe2000f8ec0ff */
[----:B------:R-:W2:Y:S01]  /*3ee0*/  LDCU.64 UR8, c[0x0][0x398] ;  /* 0x00007300ff0877ac */ /* 0x000ea20008000a00 */
[C---:B-1----:R-:W-:Y:S01]  /*3ef0*/  IMAD.SHL.U32 R0, R2.reuse, 0x2, RZ ;  /* 0x0000000202007824 */ /* 0x042fe200078e00ff */
[----:B------:R-:W-:-:S04]  /*3f00*/  LEA.HI R6, R2, UR4, RZ, 0x1e ;  /* 0x0000000402067c11 */ /* 0x000fc8000f8ff0ff */
[----:B------:R-:W-:Y:S01]  /*3f10*/  LOP3.LUT R0, R0, 0x6, RZ, 0xc0, !PT ;  /* 0x0000000600007812 */ /* 0x000fe200078ec0ff */
[C---:B------:R-:W-:Y:S02]  /*3f20*/  VIADD R10, R6.reuse, 0x8 ;  /* 0x00000008060a7836 */ /* 0x040fe40000000000 */
[----:B---3--:R-:W-:Y:S01]  /*3f30*/  IMAD R8, R6, UR11, RZ ;  /* 0x0000000b06087c24 */ /* 0x008fe2000f8e02ff */
[----:B------:R-:W-:Y:S02]  /*3f40*/  IADD3 R9, PT, PT, R0, UR5, RZ ;  /* 0x0000000500097c10 */ /* 0x000fe4000fffe0ff */
[----:B------:R-:W-:Y:S02]  /*3f50*/  LEA R0, R2, UR7, 0x5 ;  /* 0x0000000702007c11 */ /* 0x000fe4000f8e28ff */
[C---:B------:R-:W-:Y:S02]  /*3f60*/  ISETP.GE.AND P1, PT, R9.reuse, UR11, PT ;  /* 0x0000000b09007c0c */ /* 0x040fe4000bf26270 */
[----:B------:R-:W-:-:S02]  /*3f70*/  IADD3 R3, PT, PT, R9, 0x1, RZ ;  /* 0x0000000109037810 */ /* 0x000fc40007ffe0ff */
[C---:B------:R-:W-:Y:S02]  /*3f80*/  ISETP.LT.AND P1, PT, R6.reuse, UR10, !P1 ;  /* 0x0000000a06007c0c */ /* 0x040fe4000cf21270 */
[----:B------:R-:W-:Y:S02]  /*3f90*/  ISETP.GE.AND P4, PT, R3, UR11, PT ;  /* 0x0000000b03007c0c */ /* 0x000fe4000bf86270 */
[----:B------:R-:W-:Y:S02]  /*3fa0*/  ISETP.GE.AND P0, PT, R9, UR11, PT ;  /* 0x0000000b09007c0c */ /* 0x000fe4000bf06270 */
[----:B------:R-:W-:Y:S02]  /*3fb0*/  ISETP.GE.OR P6, PT, R6, UR10, P4 ;  /* 0x0000000a06007c0c */ /* 0x000fe4000a7c6670 */
[----:B------:R-:W-:Y:S02]  /*3fc0*/  ISETP.GE.OR P0, PT, R10, UR10, P0 ;  /* 0x0000000a0a007c0c */ /* 0x000fe40008706670 */
[----:B------:R-:W-:-:S02]  /*3fd0*/  SHF.R.S32.HI R11, RZ, 0x1f, R9 ;  /* 0x0000001fff0b7819 */ /* 0x000fc40000011409 */
[C---:B------:R-:W-:Y:S01]  /*3fe0*/  IADD3 R7, P2, PT, R9.reuse, R8, RZ ;  /* 0x0000000809077210 */ /* 0x040fe20007f5e0ff */
[----:B------:R-:W1:Y:S01]  /*3ff0*/  @P1 LDS R2, [R0] ;  /* 0x0000000000021984 */ /* 0x000e620000000800 */
[----:B0-----:R-:W0:Y:S01]  /*4000*/  @P1 LDC.64 R4, c[0x0][0x398] ;  /* 0x0000e600ff041b82 */ /* 0x001e220000000a00 */
[----:B------:R-:W-:Y:S01]  /*4010*/  @P1 IMAD R3, R6, UR11, R9 ;  /* 0x0000000b06031c24 */ /* 0x000fe2000f8e0209 */
[C---:B------:R-:W-:Y:S02]  /*4020*/  IADD3 R13, PT, PT, R9.reuse, 0x8, RZ ;  /* 0x00000008090d7810 */ /* 0x040fe40007ffe0ff */
[----:B------:R-:W-:Y:S01]  /*4030*/  IADD3 R14, PT, PT, R9, 0x9, RZ ;  /* 0x00000009090e7810 */ /* 0x000fe20007ffe0ff */
[----:B------:R-:W3:Y:S01]  /*4040*/  @!P6 LDS R12, [R0+0x4] ;  /* 0x00000400000ce984 */ /* 0x000ee20000000800 */
[----:B------:R-:W-:Y:S02]  /*4050*/  LEA.HI.X.SX32 R8, R8, R11, 0x1, P2 ;  /* 0x0000000b08087211 */ /* 0x000fe400010f0eff */
[----:B------:R-:W-:-:S02]  /*4060*/  ISETP.GE.AND P3, PT, R13, UR11, PT ;  /* 0x0000000b0d007c0c */ /* 0x000fc4000bf66270 */
[----:B------:R-:W-:Y:S01]  /*4070*/  ISETP.GE.AND P2, PT, R14, UR11, PT ;  /* 0x0000000b0e007c0c */ /* 0x000fe2000bf46270 */
[----:B------:R-:W4:Y:S01]  /*4080*/  @!P0 LDS R13, [R0+0x8] ;  /* 0x00000800000d8984 */ /* 0x000f220000000800 */
[----:B0-----:R-:W-:Y:S01]  /*4090*/  @P1 IMAD.WIDE R4, R3, 0x2, R4 ;  /* 0x0000000203041825 */ /* 0x001fe200078e0204 */
[----:B-1----:R-:W-:Y:S02]  /*40a0*/  @P1 F2FP.BF16.F32.PACK_AB R3, RZ, R2 ;  /* 0x00000002ff03123e */ /* 0x002fe400000010ff */
[----:B--2---:R-:W-:Y:S02]  /*40b0*/  LEA R2, P5, R7, UR8, 0x1 ;  /* 0x0000000807027c11 */ /* 0x004fe4000f8a08ff */
[----:B------:R-:W-:Y:S02]  /*40c0*/  PRMT R17, R3, 0x7610, R17 ;  /* 0x0000761003117816 */ /* 0x000fe40000000011 */
[----:B------:R-:W-:Y:S02]  /*40d0*/  LEA.HI.X R3, R7, UR9, R8, 0x1, P5 ;  /* 0x0000000907037c11 */ /* 0x000fe4000a8f0c08 */
[----:B------:R-:W-:Y:S01]  /*40e0*/  ISETP.GE.OR P5, PT, R6, UR10, P3 ;  /* 0x0000000a06007c0c */ /* 0x000fe20009fa6670 */
[----:B------:R3:W-:Y:S01]  /*40f0*/  @P1 STG.E.U16 desc[UR14][R4.64], R17 ;  /* 0x0000001104001986 */ /* 0x0007e2000c10150e */
[----:B------:R-:W-:-:S02]  /*4100*/  ISETP.GE.OR P1, PT, R10, UR10, P4 ;  /* 0x0000000a0a007c0c */ /* 0x000fc4000a726670 */
[----:B------:R-:W-:Y:S02]  /*4110*/  ISETP.GE.OR P4, PT, R6, UR10, P2 ;  /* 0x0000000a06007c0c */ /* 0x000fe40009786670 */
[C---:B------:R-:W-:Y:S01]  /*4120*/  ISETP.GE.OR P3, PT, R10.reuse, UR10, P3 ;  /* 0x0000000a0a007c0c */ /* 0x040fe20009f66670 */
[----:B------:R-:W0:Y:S01]  /*4130*/  @!P0 LDC.64 R6, c[0x0][0x398] ;  /* 0x0000e600ff068b82 */ /* 0x000e220000000a00 */
[----:B------:R-:W-:-:S05]  /*4140*/  ISETP.GE.OR P2, PT, R10, UR10, P2 ;  /* 0x0000000a0a007c0c */ /* 0x000fca0009746670 */
[----:B------:R-:W1:Y:S01]  /*4150*/  @!P5 LDS R8, [R0+0x10] ;  /* 0x000010000008d984 */ /* 0x000e620000000800 */
[----:B---3--:R-:W-:Y:S02]  /*4160*/  @!P6 F2FP.BF16.F32.PACK_AB R4, RZ, R12 ;  /* 0x0000000cff04e23e */ /* 0x008fe400000010ff */
[----:B----4-:R-:W-:Y:S01]  /*4170*/  @!P0 F2FP.BF16.F32.PACK_AB R5, RZ, R13 ;  /* 0x0000000dff05823e */ /* 0x010fe200000010ff */
[----:B------:R-:W2:Y:S01]  /*4180*/  @!P1 LDS R14, [R0+0xc] ;  /* 0x00000c00000e9984 */ /* 0x000ea20000000800 */
[----:B------:R-:W-:Y:S01]  /*4190*/  PRMT R17, R4, 0x7610, R17 ;  /* 0x0000761004117816 */ /* 0x000fe20000000011 */
[C---:B------:R-:W-:Y:S01]  /*41a0*/  IMAD R4, R10.reuse, UR11, RZ ;  /* 0x0000000b0a047c24 */ /* 0x040fe2000f8e02ff */
[----:B------:R-:W-:Y:S01]  /*41b0*/  PRMT R13, R5, 0x7610, R13 ;  /* 0x00007610050d7816 */ /* 0x000fe2000000000d */
[----:B------:R-:W3:Y:S04]  /*41c0*/  @!P4 LDS R15, [R0+0x14] ;  /* 0x00001400000fc984 */ /* 0x000ee80000000800 */
[----:B------:R-:W4:Y:S04]  /*41d0*/  @!P3 LDS R16, [R0+0x18] ;  /* 0x000018000010b984 */ /* 0x000f280000000800 */
[----:B------:R-:W-:Y:S01]  /*41e0*/  @!P6 STG.E.U16 desc[UR14][R2.64+0x2], R17 ;  /* 0x000002110200e986 */ /* 0x000fe2000c10150e */
[----:B------:R-:W-:Y:S01]  /*41f0*/  IADD3 R12, P6, PT, R9, R4, RZ ;  /* 0x00000004090c7210 */ /* 0x000fe20007fde0ff */
[----:B------:R-:W-:-:S03]  /*4200*/  @!P0 IMAD R9, R10, UR11, R9 ;  /* 0x0000000b0a098c24 */ /* 0x000fc6000f8e0209 */
[----:B------:R-:W-:Y:S01]  /*4210*/  LEA.HI.X.SX32 R11, R4, R11, 0x1, P6 ;  /* 0x0000000b040b7211 */ /* 0x000fe200030f0eff */
[----:B0-----:R-:W-:Y:S01]  /*4220*/  @!P0 IMAD.WIDE R6, R9, 0x2, R6 ;  /* 0x0000000209068825 */ /* 0x001fe200078e0206 */
[----:B------:R-:W-:-:S04]  /*4230*/  LEA R4, P6, R12, UR8, 0x1 ;  /* 0x000000080c047c11 */ /* 0x000fc8000f8c08ff */
[----:B------:R2:W-:Y:S01]  /*4240*/  @!P0 STG.E.U16 desc[UR14][R6.64], R13 ;  /* 0x0000000d06008986 */ /* 0x0005e2000c10150e */
[----:B------:R-:W-:Y:S02]  /*4250*/  LEA.HI.X R5, R12, UR9, R11, 0x1, P6 ;  /* 0x000000090c057c11 */ /* 0x000fe4000b0f0c0b */
[----:B-1----:R-:W-:Y:S02]  /*4260*/  @!P5 F2FP.BF16.F32.PACK_AB R8, RZ, R8 ;  /* 0x00000008ff08d23e */ /* 0x002fe400000010ff */
[----:B--2---:R-:W-:Y:S02]  /*4270*/  @!P1 F2FP.BF16.F32.PACK_AB R7, RZ, R14 ;  /* 0x0000000eff07923e */ /* 0x004fe400000010ff */
[----:B---3--:R-:W-:-:S03]  /*4280*/  @!P4 F2FP.BF16.F32.PACK_AB R9, RZ, R15 ;  /* 0x0000000fff09c23e */ /* 0x008fc600000010ff */
[----:B------:R0:W-:Y:S01]  /*4290*/  @!P1 STG.E.U16 desc[UR14][R4.64+0x2], R7 ;  /* 0x0000020704009986 */ /* 0x0001e2000c10150e */
[----:B----4-:R-:W-:-:S03]  /*42a0*/  @!P3 F2FP.BF16.F32.PACK_AB R10, RZ, R16 ;  /* 0x00000010ff0ab23e */ /* 0x010fc600000010ff */
[----:B------:R0:W-:Y:S04]  /*42b0*/  @!P5 STG.E.U16 desc[UR14][R2.64+0x10], R8 ;  /* 0x000010080200d986 */ /* 0x0001e8000c10150e */
[----:B------:R0:W-:Y:S04]  /*42c0*/  @!P4 STG.E.U16 desc[UR14][R2.64+0x12], R9 ;  /* 0x000012090200c986 */ /* 0x0001e8000c10150e */
[----:B------:R0:W-:Y:S01]  /*42d0*/  @!P3 STG.E.U16 desc[UR14][R4.64+0x10], R10 ;  /* 0x0000100a0400b986 */ /* 0x0001e2000c10150e */
[----:B------:R-:W-:Y:S05]  /*42e0*/  @P2 EXIT ;  /* 0x000000000000294d */ /* 0x000fea0003800000 */
[----:B0-----:R-:W0:Y:S02]  /*42f0*/  LDS R2, [R0+0x1c] ;  /* 0x00001c0000027984 */ /* 0x001e240000000800 */
[----:B0-----:R-:W-:-:S05]  /*4300*/  F2FP.BF16.F32.PACK_AB R2, RZ, R2 ;  /* 0x00000002ff02723e */ /* 0x001fca00000010ff */
[----:B------:R-:W-:Y:S01]  /*4310*/  STG.E.U16 desc[UR14][R4.64+0x12], R2 ;  /* 0x0000120204007986 */ /* 0x000fe2000c10150e */
[----:B------:R-:W-:Y:S05]  /*4320*/  EXIT ;  /* 0x000000000000794d */ /* 0x000fea0003800000 */
        .weak           $__internal_0_$__cuda_sm20_rcp_rn_f32_slowpath
        .type           $__internal_0_$__cuda_sm20_rcp_rn_f32_slowpath,@function
        .size           $__internal_0_$__cuda_sm20_rcp_rn_f32_slowpath,($__internal_1_$__cuda_sm20_sqrt_rn_f32_slowpath - $__internal_0_$__cuda_sm20_rcp_rn_f32_slowpath)
$__internal_0_$__cuda_sm20_rcp_rn_f32_slowpath:
[----:B------:R-:W-:Y:S01]  /*4330*/  IMAD.SHL.U32 R17, R6, 0x2, RZ ;  /* 0x0000000206117824 */ /* 0x000fe200078e00ff */
[----:B------:R-:W-:Y:S04]  /*4340*/  BSSY.RECONVERGENT B2, `(.L_x_16) ;  /* 0x0000030000027945 */ /* 0x000fe80003800200 */
[----:B------:R-:W-:-:S04]  /*4350*/  SHF.R.U32.HI R17, RZ, 0x18, R17 ;  /* 0x00000018ff117819 */ /* 0x000fc80000011611 */
[----:B------:R-:W-:-:S13]  /*4360*/  ISETP.NE.U32.AND P0, PT, R17, RZ, PT ;  /* 0x000000ff1100720c */ /* 0x000fda0003f05070 */
[----:B------:R-:W-:Y:S05]  /*4370*/  @P0 BRA `(.L_x_17) ;  /* 0x0000000000280947 */ /* 0x000fea0003800000 */
[----:B------:R-:W-:-:S04]  /*4380*/  SHF.L.U32 R10, R6, 0x1, RZ ;  /* 0x00000001060a7819 */ /* 0x000fc800000006ff */
[----:B------:R-:W-:-:S13]  /*4390*/  ISETP.NE.AND P0, PT, R10, RZ, PT ;  /* 0x000000ff0a00720c */ /* 0x000fda0003f05270 */
[----:B------:R-:W-:Y:S01]  /*43a0*/  @P0 FFMA R28, R6, 1.84467440737095516160e+19, RZ ;  /* 0x5f800000061c0823 */ /* 0x000fe200000000ff */
[----:B------:R-:W-:Y:S08]  /*43b0*/  @!P0 MUFU.RCP R17, R6 ;  /* 0x0000000600118308 */ /* 0x000ff00000001000 */
[----:B------:R-:W0:Y:S02]  /*43c0*/  @P0 MUFU.RCP R35, R28 ;  /* 0x0000001c00230308 */ /* 0x000e240000001000 */
[----:B0-----:R-:W-:-:S04]  /*43d0*/  @P0 FFMA R10, R28, R35, -1 ;  /* 0xbf8000001c0a0423 */ /* 0x001fc80000000023 */
[----:B------:R-:W-:-:S04]  /*43e0*/  @P0 FADD.FTZ R10, -R10, -RZ ;  /* 0x800000ff0a0a0221 */ /* 0x000fc80000010100 */
[----:B------:R-:W-:-:S04]  /*43f0*/  @P0 FFMA R10, R35, R10, R35 ;  /* 0x0000000a230a0223 */ /* 0x000fc80000000023 */
[----:B------:R-:W-:Y:S01]  /*4400*/  @P0 FFMA R17, R10, 1.84467440737095516160e+19, RZ ;  /* 0x5f8000000a110823 */ /* 0x000fe200000000ff */
[----:B------:R-:W-:Y:S06]  /*4410*/  BRA `(.L_x_18) ;  /* 0x0000000000887947 */ /* 0x000fec0003800000 */
.L_x_17:
[----:B------:R-:W-:-:S04]  /*4420*/  IADD3 R10, PT, PT, R17, -0xfd, RZ ;  /* 0xffffff03110a7810 */ /* 0x000fc80007ffe0ff */
[----:B------:R-:W-:-:S13]  /*4430*/  ISETP.GT.U32.AND P0, PT, R10, 0x1, PT ;  /* 0x000000010a00780c */ /* 0x000fda0003f04070 */
[----:B------:R-:W-:Y:S05]  /*4440*/  @P0 BRA `(.L_x_19) ;  /* 0x0000000000780947 */ /* 0x000fea0003800000 */
[----:B------:R-:W-:Y:S01]  /*4450*/  LOP3.LUT R28, R6, 0x7fffff, RZ, 0xc0, !PT ;  /* 0x007fffff061c7812 */ /* 0x000fe200078ec0ff */
[----:B------:R-:W-:Y:S02]  /*4460*/  IMAD.MOV.U32 R35, RZ, RZ, 0x3 ;  /* 0x00000003ff237424 */ /* 0x000fe400078e00ff */
[----:B------:R-:W-:Y:S01]  /*4470*/  VIADD R17, R17, 0xffffff04 ;  /* 0xffffff0411117836 */ /* 0x000fe20000000000 */
[----:B------:R-:W-:Y:S02]  /*4480*/  LOP3.LUT R37, R28, 0x3f800000, RZ, 0xfc, !PT ;  /* 0x3f8000001c257812 */ /* 0x000fe400078efcff */
[----:B------:R-:W-:Y:S02]  /*4490*/  SHF.L.U32 R35, R35, R10, RZ ;  /* 0x0000000a23237219 */ /* 0x000fe400000006ff */
[----:B------:R-:W0:Y:S02]  /*44a0*/  MUFU.RCP R28, R37 ;  /* 0x00000025001c7308 */ /* 0x000e240000001000 */
[----:B0-----:R-:W-:-:S04]  /*44b0*/  FFMA R34, R37, R28, -1 ;  /* 0xbf80000025227423 */ /* 0x001fc8000000001c */
[----:B------:R-:W-:-:S04]  /*44c0*/  FADD.FTZ R39, -R34, -RZ ;  /* 0x800000ff22277221 */ /* 0x000fc80000010100 */
[CCC-:B------:R-:W-:Y:S01]  /*44d0*/  FFMA.RM R34, R28.reuse, R39.reuse, R28.reuse ;  /* 0x000000271c227223 */ /* 0x1c0fe2000000401c */
[----:B------:R-:W-:-:S04]  /*44e0*/  FFMA.RP R39, R28, R39, R28 ;  /* 0x000000271c277223 */ /* 0x000fc8000000801c */
[C---:B------:R-:W-:Y:S02]  /*44f0*/  LOP3.LUT R28, R34.reuse, 0x7fffff, RZ, 0xc0, !PT ;  /* 0x007fffff221c7812 */ /* 0x040fe400078ec0ff */
[----:B------:R-:W-:Y:S02]  /*4500*/  FSETP.NEU.FTZ.AND P0, PT, R34, R39, PT ;  /* 0x000000272200720b */ /* 0x000fe40003f1d000 */
[----:B------:R-:W-:Y:S02]  /*4510*/  LOP3.LUT R28, R28, 0x800000, RZ, 0xfc, !PT ;  /* 0x008000001c1c7812 */ /* 0x000fe400078efcff */
[----:B------:R-:W-:Y:S02]  /*4520*/  SEL R34, RZ, 0xffffffff, !P0 ;  /* 0xffffffffff227807 */ /* 0x000fe40004000000 */
[----:B------:R-:W-:Y:S02]  /*4530*/  LOP3.LUT R35, R35, R28, RZ, 0xc0, !PT ;  /* 0x0000001c23237212 */ /* 0x000fe400078ec0ff */
[----:B------:R-:W-:-:S02]  /*4540*/  IADD3 R37, PT, PT, -R34, RZ, RZ ;  /* 0x000000ff22257210 */ /* 0x000fc40007ffe1ff */
[-C--:B------:R-:W-:Y:S02]  /*4550*/  SHF.R.U32.HI R35, RZ, R10.reuse, R35 ;  /* 0x0000000aff237219 */ /* 0x080fe40000011623 */
[--C-:B------:R-:W-:Y:S02]  /*4560*/  LOP3.LUT P1, RZ, R37, R10, R28.reuse, 0xf8, !PT ;  /* 0x0000000a25ff7212 */ /* 0x100fe4000782f81c */
[C---:B------:R-:W-:Y:S02]  /*4570*/  LOP3.LUT P0, RZ, R35.reuse, 0x1, RZ, 0xc0, !PT ;  /* 0x0000000123ff7812 */ /* 0x040fe4000780c0ff */
[----:B------:R-:W-:Y:S02]  /*4580*/  LOP3.LUT P2, RZ, R35, 0x2, RZ, 0xc0, !PT ;  /* 0x0000000223ff7812 */ /* 0x000fe4000784c0ff */
[----:B------:R-:W-:Y:S02]  /*4590*/  SHF.R.U32.HI R17, RZ, R17, R28 ;  /* 0x00000011ff117219 */ /* 0x000fe4000001161c */
[----:B------:R-:W-:-:S02]  /*45a0*/  PLOP3.LUT P0, PT, P0, P1, P2, 0xe0, 0x0 ;  /* 0x000000000000781c */ /* 0x000fc40000703c20 */
[----:B------:R-:W-:Y:S02]  /*45b0*/  LOP3.LUT P1, RZ, R6, 0x7fffff, RZ, 0xc0, !PT ;  /* 0x007fffff06ff7812 */ /* 0x000fe4000782c0ff */
[----:B------:R-:W-:-:S04]  /*45c0*/  SEL R10, RZ, 0x1, !P0 ;  /* 0x00000001ff0a7807 */ /* 0x000fc80004000000 */
[----:B------:R-:W-:-:S04]  /*45d0*/  IADD3 R10, PT, PT, -R10, RZ, RZ ;  /* 0x000000ff0a0a7210 */ /* 0x000fc80007ffe1ff */
[----:B------:R-:W-:-:S13]  /*45e0*/  ISETP.GE.AND P0, PT, R10, RZ, PT ;  /* 0x000000ff0a00720c */ /* 0x000fda0003f06270 */
[----:B------:R-:W-:-:S04]  /*45f0*/  @!P0 IADD3 R17, PT, PT, R17, 0x1, RZ ;  /* 0x0000000111118810 */ /* 0x000fc80007ffe0ff */
[----:B------:R-:W-:-:S04]  /*4600*/  @!P1 SHF.L.U32 R17, R17, 0x1, RZ ;  /* 0x0000000111119819 */ /* 0x000fc800000006ff */
[----:B------:R-:W-:Y:S01]  /*4610*/  LOP3.LUT R17, R17, 0x80000000, R6, 0xf8, !PT ;  /* 0x8000000011117812 */ /* 0x000fe200078ef806 */
[----:B------:R-:W-:Y:S06]  /*4620*/  BRA `(.L_x_18) ;  /* 0x0000000000047947 */ /* 0x000fec0003800000 */
.L_x_19:
[----:B------:R0:W1:Y:S02]  /*4630*/  MUFU.RCP R17, R6 ;  /* 0x0000000600117308 */ /* 0x0000640000001000 */
.L_x_18:
[----:B------:R-:W-:Y:S05]  /*4640*/  BSYNC.RECONVERGENT B2 ;  /* 0x0000000000027941 */ /* 0x000fea0003800200 */
.L_x_16:
[----:B-1----:R-:W-:Y:S01]  /*4650*/  IMAD.MOV.U32 R35, RZ, RZ, R17 ;  /* 0x000000ffff237224 */ /* 0x002fe200078e0011 */
[----:B------:R-:W-:-:S04]  /*4660*/  MOV R17, 0x0 ;  /* 0x0000000000117802 */ /* 0x000fc80000000f00 */
[----:B0-----:R-:W-:Y:S05]  /*4670*/  RET.REL.NODEC R16 `(_Z42flash_attention_kernel_baseline_shared_memP13__nv_bfloat16S0_S0_S0_ii) ;  /* 0xffffffb810607950 */ /* 0x001fea0003c3ffff */
        .weak           $__internal_1_$__cuda_sm20_sqrt_rn_f32_slowpath
        .type           $__internal_1_$__cuda_sm20_sqrt_rn_f32_slowpath,@function
        .size           $__internal_1_$__cuda_sm20_sqrt_rn_f32_slowpath,(.L_x_88 - $__internal_1_$__cuda_sm20_sqrt_rn_f32_slowpath)
$__internal_1_$__cuda_sm20_sqrt_rn_f32_slowpath:
[----:B------:R-:W-:-:S13]  /*4680*/  LOP3.LUT P0, RZ, R4, 0x7fffffff, RZ, 0xc0, !PT ;  /* 0x7fffffff04ff7812 */ /* 0x000fda000780c0ff */
[----:B------:R-:W-:Y:S01]  /*4690*/  @!P0 MOV R6, R4 ;  /* 0x0000000400068202 */ /* 0x000fe20000000f00 */
[----:B------:R-:W-:Y:S06]  /*46a0*/  @!P0 BRA `(.L_x_20) ;  /* 0x0000000000448947 */ /* 0x000fec0003800000 */
[----:B------:R-:W-:-:S13]  /*46b0*/  FSETP.GEU.FTZ.AND P0, PT, R4, RZ, PT ;  /* 0x000000ff0400720b */ /* 0x000fda0003f1e000 */
[----:B------:R-:W-:Y:S01]  /*46c0*/  @!P0 IMAD.MOV.U32 R6, RZ, RZ, 0x7fffffff ;  /* 0x7fffffffff068424 */ /* 0x000fe200078e00ff */
[----:B------:R-:W-:Y:S06]  /*46d0*/  @!P0 BRA `(.L_x_20) ;  /* 0x0000000000388947 */ /* 0x000fec0003800000 */
[----:B------:R-:W-:-:S13]  /*46e0*/  FSETP.GTU.FTZ.AND P0, PT, |R4|, +INF , PT ;  /* 0x7f8000000400780b */ /* 0x000fda0003f1c200 */
[----:B------:R-:W-:Y:S01]  /*46f0*/  @P0 FADD.FTZ R6, R4, 1 ;  /* 0x3f80000004060421 */ /* 0x000fe20000010000 */
[----:B------:R-:W-:Y:S06]  /*4700*/  @P0 BRA `(.L_x_20) ;  /* 0x00000000002c0947 */ /* 0x000fec0003800000 */
[----:B------:R-:W-:-:S13]  /*4710*/  FSETP.NEU.FTZ.AND P0, PT, |R4|, +INF , PT ;  /* 0x7f8000000400780b */ /* 0x000fda0003f1d200 */
[----:B------:R-:W-:Y:S01]  /*4720*/  @!P0 MOV R6, R4 ;  /* 0x0000000400068202 */ /* 0x000fe20000000f00 */
[----:B------:R-:W-:Y:S06]  /*4730*/  @!P0 BRA `(.L_x_20) ;  /* 0x0000000000208947 */ /* 0x000fec0003800000 */
[----:B------:R-:W-:-:S04]  /*4740*/  FFMA R4, R4, 1.84467440737095516160e+19, RZ ;  /* 0x5f80000004047823 */ /* 0x000fc800000000ff */
[----:B------:R-:W0:Y:S02]  /*4750*/  MUFU.RSQ R17, R4 ;  /* 0x0000000400117308 */ /* 0x000e240000001400 */
[----:B0-----:R-:W-:Y:S01]  /*4760*/  FMUL.FTZ R19, R4, R17 ;  /* 0x0000001104137220 */ /* 0x001fe20000410000 */
[----:B------:R-:W-:-:S03]  /*4770*/  FMUL.FTZ R17, R17, 0.5 ;  /* 0x3f00000011117820 */ /* 0x000fc60000410000 */
[----:B------:R-:W-:-:S04]  /*4780*/  FADD.FTZ R6, -R19, -RZ ;  /* 0x800000ff13067221 */ /* 0x000fc80000010100 */
[----:B------:R-:W-:-:S04]  /*4790*/  FFMA R6, R19, R6, R4 ;  /* 0x0000000613067223 */ /* 0x000fc80000000004 */
[----:B------:R-:W-:-:S04]  /*47a0*/  FFMA R6, R6, R17, R19 ;  /* 0x0000001106067223 */ /* 0x000fc80000000013 */
[----:B------:R-:W-:-:S07]  /*47b0*/  FMUL.FTZ R6, R6, 2.3283064365386962891e-10 ;  /* 0x2f80000006067820 */ /* 0x000fce0000410000 */
.L_x_20:
[----:B------:R-:W-:-:S04]  /*47c0*/  MOV R17, 0x0 ;  /* 0x0000000000117802 */ /* 0x000fc80000000f00 */
[----:B------:R-:W-:Y:S05]  /*47d0*/  RET.REL.NODEC R16 `(_Z42flash_attention_kernel_baseline_shared_memP13__nv_bfloat16S0_S0_S0_ii) ;  /* 0xffffffb810087950 */ /* 0x000fea0003c3ffff */
.L_x_21:
[----:B------:R-:W-:-:S00]  /*47e0*/  BRA `(.L_x_21) ;  /* 0xfffffffc00fc7947 */ /* 0x000fc0000383ffff */
[----:B------:R-:W-:-:S00]  /*47f0*/  NOP ;  /* 0x0000000000007918 */ /* 0x000fc00000000000 */
        /* <DEDUP_REMOVED lines=8> */
.L_x_88:


//--------------------- .text._Z22flash_attention_kernelP13__nv_bfloat16S0_S0_S0_ii --------------------------
	.section	.text._Z22flash_attention_kernelP13__nv_bfloat16S0_S0_S0_ii,"ax",@progbits
	.align	128
        .global         _Z22flash_attention_kernelP13__nv_bfloat16S0_S0_S0_ii
        .type           _Z22flash_attention_kernelP13__nv_bfloat16S0_S0_S0_ii,@function
        .size           _Z22flash_attention_kernelP13__nv_bfloat16S0_S0_S0_ii,(.L_x_91 - _Z22flash_attention_kernelP13__nv_bfloat16S0_S0_S0_ii)
        .other          _Z22flash_attention_kernelP13__nv_bfloat16S0_S0_S0_ii,@"STO_CUDA_ENTRY STV_DEFAULT"
_Z22flash_attention_kernelP13__nv_bfloat16S0_S0_S0_ii:
.text._Z22flash_attention_kernelP13__nv_bfloat16S0_S0_S0_ii:
        /* <DEDUP_REMOVED lines=17> */
[----:B0-----:R-:W-:-:S06]  /*0110*/  @!P5 IMAD.WIDE.U32 R2, R5, 0x2, R2 ;  /* 0x000000020502d825 */ /* 0x001fcc00078e0002 */
[----:B-1----:R0:W2:Y:S01]  /*0120*/  @!P5 LDG.E.U16 R3, desc[UR18][R2.64] ;  /* 0x000000120203d981 */ /* 0x0020a2000c1e1500 */
[----:B------:R-:W-:Y:S02]  /*0130*/  @!P5 MOV R5, 0x400 ;  /* 0x000004000005d802 */ /* 0x000fe40000000f00 */
[C---:B------:R-:W-:Y:S01]  /*0140*/  ISETP.GT.U32.AND P4, PT, R0.reuse, 0x1fdf, PT ;  /* 0x00001fdf0000780c */ /* 0x040fe20003f84070 */
[----:B------:R-:W1:Y:S01]  /*0150*/  @!P5 S2R R6, SR_CgaCtaId ;  /* 0x000000000006d919 */ /* 0x000e620000008800 */
[C---:B------:R-:W-:Y:S02]  /*0160*/  ISETP.GT.U32.AND P2, PT, R0.reuse, 0x1f9f, PT ;  /* 0x00001f9f0000780c */ /* 0x040fe40003f44070 */
[C---:B------:R-:W-:Y:S02]  /*0170*/  ISETP.GT.U32.AND P3, PT, R0.reuse, 0x1fbf, PT ;  /* 0x00001fbf0000780c */ /* 0x040fe40003f64070 */
[C---:B------:R-:W-:Y:S02]  /*0180*/  ISETP.GT.U32.AND P1, PT, R0.reuse, 0x1f7f, PT ;  /* 0x00001f7f0000780c */ /* 0x040fe40003f24070 */
[----:B------:R-:W-:-:S02]  /*0190*/  ISETP.GT.U32.AND P0, PT, R0, 0x1f5f, PT ;  /* 0x00001f5f0000780c */ /* 0x000fc40003f04070 */
[----:B------:R-:W-:-:S03]  /*01a0*/  ISETP.GT.U32.AND P6, PT, R0, 0x1f1f, PT ;  /* 0x00001f1f0000780c */ /* 0x000fc60003fc4070 */
[C---:B------:R-:W-:Y:S01]  /*01b0*/  @!P4 IADD3 R12, PT, PT, R0.reuse, 0x20, RZ ;  /* 0x00000020000cc810 */ /* 0x040fe20007ffe0ff */
[----:B------:R-:W3:Y:S01]  /*01c0*/  @!P4 LDC.64 R28, c[0x0][0x380] ;  /* 0x0000e000ff1ccb82 */ /* 0x000ee20000000a00 */
[C---:B------:R-:W-:Y:S02]  /*01d0*/  @!P2 IADD3 R16, PT, PT, R0.reuse, 0x60, RZ ;  /* 0x000000600010a810 */ /* 0x040fe40007ffe0ff */
[----:B------:R-:W-:Y:S02]  /*01e0*/  @!P4 SHF.R.U32.HI R13, RZ, 0x9, R12 ;  /* 0x00000009ff0dc819 */ /* 0x000fe4000001160c */
[----:B------:R-:W-:Y:S02]  /*01f0*/  @!P3 IADD3 R14, PT, PT, R0, 0x40, RZ ;  /* 0x00000040000eb810 */ /* 0x000fe40007ffe0ff */
[----:B0-----:R-:W-:Y:S01]  /*0200*/  @!P4 LOP3.LUT R2, R12, 0x1ff, RZ, 0xc0, !PT ;  /* 0x000001ff0c02c812 */ /* 0x001fe200078ec0ff */
[----:B------:R-:W0:Y:S01]  /*0210*/  @!P3 LDC.64 R26, c[0x0][0x380] ;  /* 0x0000e000ff1abb82 */ /* 0x000e220000000a00 */
[----:B------:R-:W-:-:S02]  /*0220*/  @!P2 SHF.R.U32.HI R17, RZ, 0x9, R16 ;  /* 0x00000009ff11a819 */ /* 0x000fc40000011610 */
[----:B------:R-:W-:Y:S02]  /*0230*/  @!P3 SHF.R.U32.HI R15, RZ, 0x9, R14 ;  /* 0x00000009ff0fb819 */ /* 0x000fe4000001160e */
[----:B------:R-:W-:Y:S02]  /*0240*/  @!P3 LOP3.LUT R8, R14, 0x1ff, RZ, 0xc0, !PT ;  /* 0x000001ff0e08b812 */ /* 0x000fe400078ec0ff */
[C---:B------:R-:W-:Y:S01]  /*0250*/  @!P1 IADD3 R21, PT, PT, R0.reuse, 0x80, RZ ;  /* 0x0000008000159810 */ /* 0x040fe20007ffe0ff */
[----:B------:R-:W-:Y:S01]  /*0260*/  @!P3 VIADD R7, R15, UR6 ;  /* 0x000000060f07bc36 */ /* 0x000fe20008000000 */
[----:B------:R-:W4:Y:S01]  /*0270*/  @!P2 LDC.64 R10, c[0x0][0x380] ;  /* 0x0000e000ff0aab82 */ /* 0x000f220000000a00 */
[----:B------:R-:W-:Y:S02]  /*0280*/  @!P0 IADD3 R19, PT, PT, R0, 0xa0, RZ ;  /* 0x000000a000138810 */ /* 0x000fe40007ffe0ff */
[----:B-1----:R-:W-:Y:S01]  /*0290*/  @!P5 LEA R5, R6, R5, 0x18 ;  /* 0x000000050605d211 */ /* 0x002fe200078ec0ff */
[----:B------:R-:W-:Y:S01]  /*02a0*/  @!P3 IMAD R35, R7, R33, R8 ;  /* 0x000000210723b224 */ /* 0x000fe200078e0208 */
[----:B------:R-:W-:-:S02]  /*02b0*/  @!P4 IADD3 R6, PT, PT, R13, UR6, RZ ;  /* 0x000000060d06cc10 */ /* 0x000fc4000fffe0ff */
[----:B------:R-:W-:Y:S01]  /*02c0*/  @!P1 SHF.R.U32.HI R25, RZ, 0x9, R21 ;  /* 0x00000009ff199819 */ /* 0x000fe20000011615 */
[----:B------:R-:W-:Y:S01]  /*02d0*/  @!P5 IMAD R5, R4, 0x410, R5 ;  /* 0x000004100405d824 */ /* 0x000fe200078e0205 */
[----:B------:R-:W1:Y:S01]  /*02e0*/  @!P0 LDC.64 R8, c[0x0][0x380] ;  /* 0x0000e000ff088b82 */ /* 0x000e620000000a00 */
[----:B------:R-:W-:Y:S01]  /*02f0*/  @!P5 IMAD.SHL.U32 R4, R0, 0x2, RZ ;  /* 0x000000020004d824 */ /* 0x000fe200078e00ff */
[----:B------:R-:W-:Y:S01]  /*0300*/  @!P1 LOP3.LUT R18, R21, 0x1ff, RZ, 0xc0, !PT ;  /* 0x000001ff15129812 */ /* 0x000fe200078ec0ff */
[----:B------:R-:W-:Y:S01]  /*0310*/  @!P4 IMAD R31, R6, R33, R2 ;  /* 0x00000021061fc224 */ /* 0x000fe200078e0202 */
[----:B------:R-:W-:Y:S01]  /*0320*/  @!P2 LOP3.LUT R2, R16, 0x1ff, RZ, 0xc0, !PT ;  /* 0x000001ff1002a812 */ /* 0x000fe200078ec0ff */
[----:B------:R-:W-:Y:S01]  /*0330*/  @!P1 VIADD R20, R25, UR6 ;  /* 0x0000000619149c36 */ /* 0x000fe20008000000 */
[----:B------:R-:W-:Y:S01]  /*0340*/  @!P5 LOP3.LUT R4, R4, 0x3fe, RZ, 0xc0, !PT ;  /* 0x000003fe0404d812 */ /* 0x000fe200078ec0ff */
[----:B---3--:R-:W-:Y:S01]  /*0350*/  @!P4 IMAD.WIDE.U32 R28, R31, 0x2, R28 ;  /* 0x000000021f1cc825 */ /* 0x008fe200078e001c */
[----:B------:R-:W-:-:S02]  /*0360*/  @!P0 SHF.R.U32.HI R24, RZ, 0x9, R19 ;  /* 0x00000009ff188819 */ /* 0x000fc40000011613 */
[----:B------:R-:W-:Y:S01]  /*0370*/  @!P5 IADD3 R4, PT, PT, R5, R4, RZ ;  /* 0x000000040504d210 */ /* 0x000fe20007ffe0ff */
[----:B------:R-:W-:Y:S01]  /*0380*/  @!P2 VIADD R5, R17, UR6 ;  /* 0x000000061105ac36 */ /* 0x000fe20008000000 */
[----:B------:R-:W-:Y:S01]  /*0390*/  @!P0 LOP3.LUT R32, R19, 0x1ff, RZ, 0xc0, !PT ;  /* 0x000001ff13208812 */ /* 0x000fe200078ec0ff */
[-C--:B------:R-:W-:Y:S01]  /*03a0*/  @!P1 IMAD R39, R20, R33.reuse, R18 ;  /* 0x0000002114279224 */ /* 0x080fe200078e0212 */
[----:B------:R-:W-:Y:S01]  /*03b0*/  @!P6 IADD3 R20, PT, PT, R0, 0xe0, RZ ;  /* 0x000000e00014e810 */ /* 0x000fe20007ffe0ff */
[-C--:B------:R-:W-:Y:S02]  /*03c0*/  @!P2 IMAD R37, R5, R33.reuse, R2 ;  /* 0x000000210525a224 */ /* 0x080fe400078e0202 */
[----:B------:R-:W-:Y:S01]  /*03d0*/  @!P0 VIADD R34, R24, UR6 ;  /* 0x0000000618228c36 */ /* 0x000fe20008000000 */
[----:B------:R-:W-:Y:S01]  /*03e0*/  @!P6 SHF.R.U32.HI R22, RZ, 0x9, R20 ;  /* 0x00000009ff16e819 */ /* 0x000fe20000011614 */
[----:B0-----:R-:W-:Y:S01]  /*03f0*/  @!P3 IMAD.WIDE.U32 R30, R35, 0x2, R26 ;  /* 0x00000002231eb825 */ /* 0x001fe200078e001a */
[----:B------:R-:W-:Y:S01]  /*0400*/  @!P6 LOP3.LUT R40, R20, 0x1ff, RZ, 0xc0, !PT ;  /* 0x000001ff1428e812 */ /* 0x000fe200078ec0ff */
[----:B------:R0:W3:Y:S01]  /*0410*/  @!P4 LDG.E.U16 R26, desc[UR18][R28.64] ;  /* 0x000000121c1ac981 */ /* 0x0000e2000c1e1500 */
[----:B------:R-:W-:Y:S01]  /*0420*/  @!P6 IADD3 R42, PT, PT, R22, UR6, RZ ;  /* 0x00000006162aec10 */ /* 0x000fe2000fffe0ff */
[----:B------:R-:W-:-:S02]  /*0430*/  @!P0 IMAD R35, R34, R33, R32 ;  /* 0x0000002122238224 */ /* 0x000fc400078e0220 */
[----:B----4-:R-:W-:Y:S01]  /*0440*/  @!P2 IMAD.WIDE.U32 R10, R37, 0x2, R10 ;  /* 0x00000002250aa825 */ /* 0x010fe200078e000a */
[----:B------:R4:W5:Y:S03]  /*0450*/  @!P3 LDG.E.U16 R27, desc[UR18][R30.64] ;  /* 0x000000121e1bb981 */ /* 0x000966000c1e1500 */
[----:B-1----:R-:W-:Y:S02]  /*0460*/  @!P0 IMAD.WIDE.U32 R8, R35, 0x2, R8 ;  /* 0x0000000223088825 */ /* 0x002fe400078e0008 */
[----:B------:R-:W5:Y:S04]  /*0470*/  @!P2 LDG.E.U16 R10, desc[UR18][R10.64] ;  /* 0x000000120a0aa981 */ /* 0x000f68000c1e1500 */
[----:B------:R-:W5:Y:S04]  /*0480*/  @!P0 LDG.E.U16 R8, desc[UR18][R8.64] ;  /* 0x0000001208088981 */ /* 0x000f68000c1e1500 */
[----:B--2---:R1:W-:Y:S01]  /*0490*/  @!P5 STS.U16 [R4], R3 ;  /* 0x000000030400d388 */ /* 0x0043e20000000400 */
[----:B------:R-:W-:Y:S01]  /*04a0*/  ISETP.GT.U32.AND P5, PT, R0, 0x1f3f, PT ;  /* 0x00001f3f0000780c */ /* 0x000fe20003fa4070 */
[----:B-1----:R-:W1:-:S12]  /*04b0*/  @!P1 LDC.64 R2, c[0x0][0x380] ;  /* 0x0000e000ff029b82 */ /* 0x002e580000000a00 */
[----:B------:R-:W-:Y:S01]  /*04c0*/  @!P5 IADD3 R18, PT, PT, R0, 0xc0, RZ ;  /* 0x000000c00012d810 */ /* 0x000fe20007ffe0ff */
[----:B------:R-:W2:Y:S03]  /*04d0*/  @!P5 LDC.64 R6, c[0x0][0x380] ;  /* 0x0000e000ff06db82 */ /* 0x000ea60000000a00 */
[----:B------:R-:W-:Y:S02]  /*04e0*/  @!P5 SHF.R.U32.HI R23, RZ, 0x9, R18 ;  /* 0x00000009ff17d819 */ /* 0x000fe40000011612 */
[----:B------:R-:W-:Y:S02]  /*04f0*/  @!P5 LOP3.LUT R36, R18, 0x1ff, RZ, 0xc0, !PT ;  /* 0x000001ff1224d812 */ /* 0x000fe400078ec0ff */
[----:B------:R-:W-:Y:S01]  /*0500*/  @!P5 IADD3 R38, PT, PT, R23, UR6, RZ ;  /* 0x000000061726dc10 */ /* 0x000fe2000fffe0ff */
[----:B------:R-:W0:Y:S04]  /*0510*/  @!P6 LDC.64 R4, c[0x0][0x380] ;  /* 0x0000e000ff04eb82 */ /* 0x000e280000000a00 */
[----:B------:R-:W-:-:S02]  /*0520*/  @!P5 IMAD R41, R38, R33, R36 ;  /* 0x000000212629d224 */ /* 0x000fc400078e0224 */
[----:B------:R-:W-:Y:S02]  /*0530*/  @!P6 IMAD R33, R42, R33, R40 ;  /* 0x000000212a21e224 */ /* 0x000fe400078e0228 */
[----:B-1----:R-:W-:-:S06]  /*0540*/  @!P1 IMAD.WIDE.U32 R2, R39, 0x2, R2 ;  /* 0x0000000227029825 */ /* 0x002fcc00078e0002 */
[----:B------:R1:W5:Y:S01]  /*0550*/  @!P1 LDG.E.U16 R2, desc[UR18][R2.64] ;  /* 0x0000001202029981 */ /* 0x000362000c1e1500 */
[----:B--2---:R-:W-:-:S06]  /*0560*/  @!P5 IMAD.WIDE.U32 R6, R41, 0x2, R6 ;  /* 0x000000022906d825 */ /* 0x004fcc00078e0006 */
[----:B------:R2:W5:Y:S01]  /*0570*/  @!P5 LDG.E.U16 R6, desc[UR18][R6.64] ;  /* 0x000000120606d981 */ /* 0x000562000c1e1500 */
[----:B0-----:R-:W-:-:S06]  /*0580*/  @!P6 IMAD.WIDE.U32 R4, R33, 0x2, R4 ;  /* 0x000000022104e825 */ /* 0x001fcc00078e0004 */
[----:B------:R0:W5:Y:S01]  /*0590*/  @!P6 LDG.E.U16 R4, desc[UR18][R4.64] ;  /* 0x000000120404e981 */ /* 0x000162000c1e1500 */
[----:B------:R-:W3:Y:S01]  /*05a0*/  @!P4 S2R R28, SR_CgaCtaId ;  /* 0x00000000001cc919 */ /* 0x000ee20000008800 */
[----:B----4-:R-:W4:Y:S01]  /*05b0*/  @!P3 S2R R30, SR_CgaCtaId ;  /* 0x00000000001eb919 */ /* 0x010f220000008800 */
[----:B------:R-:W4:Y:S01]  /*05c0*/  @!P2 S2R R32, SR_CgaCtaId ;  /* 0x000000000020a919 */ /* 0x000f220000008800 */
[----:B------:R-:W4:Y:S01]  /*05d0*/  @!P1 S2R R34, SR_CgaCtaId ;  /* 0x0000000000229919 */ /* 0x000f220000008800 */
[----:B------:R-:W4:Y:S01]  /*05e0*/  @!P0 S2R R36, SR_CgaCtaId ;  /* 0x0000000000248919 */ /* 0x000f220000008800 */
[----:B------:R-:W4:Y:S01]  /*05f0*/  @!P5 S2R R38, SR_CgaCtaId ;  /* 0x000000000026d919 */ /* 0x000f220000008800 */
[----:B------:R-:W4:Y:S01]  /*0600*/  @!P6 S2R R40, SR_CgaCtaId ;  /* 0x000000000028e919 */ /* 0x000f220000008800 */
[----:B-1----:R-:W-:Y:S01]  /*0610*/  @!P4 MOV R3, 0x400 ;  /* 0x000004000003c802 */ /* 0x002fe20000000f00 */
[----:B------:R-:W-:Y:S01]  /*0620*/  @!P4 IMAD.SHL.U32 R12, R12, 0x2, RZ ;  /* 0x000000020c0cc824 */ /* 0x000fe200078e00ff */
[----:B------:R-:W-:-:S02]  /*0630*/  @!P3 MOV R9, 0x400 ;  /* 0x000004000009b802 */ /* 0x000fc40000000f00 */
[----:B--2---:R-:W-:Y:S02]  /*0640*/  @!P2 MOV R7, 0x400 ;  /* 0x000004000007a802 */ /* 0x004fe40000000f00 */
[----:B---3--:R-:W-:Y:S02]  /*0650*/  @!P4 LEA R28, R28, R3, 0x18 ;  /* 0x000000031c1cc211 */ /* 0x008fe400078ec0ff */
[----:B------:R-:W-:Y:S02]  /*0660*/  @!P1 MOV R3, 0x400 ;  /* 0x0000040000039802 */ /* 0x000fe40000000f00 */
[----:B0-----:R-:W-:Y:S02]  /*0670*/  @!P0 MOV R5, 0x400 ;  /* 0x0000040000058802 */ /* 0x001fe40000000f00 */
[----:B----4-:R-:W-:Y:S02]  /*0680*/  @!P3 LEA R30, R30, R9, 0x18 ;  /* 0x000000091e1eb211 */ /* 0x010fe400078ec0ff */
[----:B------:R-:W-:-:S02]  /*0690*/  @!P2 LEA R32, R32, R7, 0x18 ;  /* 0x000000072020a211 */ /* 0x000fc400078ec0ff */
[----:B------:R-:W-:Y:S02]  /*06a0*/  @!P5 MOV R7, 0x400 ;  /* 0x000004000007d802 */ /* 0x000fe40000000f00 */
[----:B------:R-:W-:Y:S01]  /*06b0*/  @!P6 MOV R9, 0x400 ;  /* 0x000004000009e802 */ /* 0x000fe20000000f00 */
[----:B------:R-:W-:Y:S01]  /*06c0*/  @!P4 IMAD R13, R13, 0x410, R28 ;  /* 0x000004100d0dc824 */ /* 0x000fe200078e021c */
[----:B------:R-:W-:Y:S01]  /*06d0*/  @!P1 LEA R34, R34, R3, 0x18 ;  /* 0x0000000322229211 */ /* 0x000fe200078ec0ff */
[----:B------:R-:W-:Y:S01]  /*06e0*/  @!P1 IMAD.SHL.U32 R21, R21, 0x2, RZ ;  /* 0x0000000215159824 */ /* 0x000fe200078e00ff */
[----:B------:R-:W-:Y:S02]  /*06f0*/  @!P3 SHF.L.U32 R14, R14, 0x1, RZ ;  /* 0x000000010e0eb819 */ /* 0x000fe400000006ff */
[----:B------:R-:W-:Y:S02]  /*0700*/  @!P4 LOP3.LUT R12, R12, 0x3fe, RZ, 0xc0, !PT ;  /* 0x000003fe0c0cc812 */ /* 0x000fe400078ec0ff */
[----:B------:R-:W-:-:S02]  /*0710*/  @!P0 LEA R5, R36, R5, 0x18 ;  /* 0x0000000524058211 */ /* 0x000fc400078ec0ff */
[----:B------:R-:W-:Y:S01]  /*0720*/  @!P2 SHF.L.U32 R16, R16, 0x1, RZ ;  /* 0x000000011010a819 */ /* 0x000fe200000006ff */
[----:B------:R-:W-:Y:S01]  /*0730*/  @!P3 IMAD R15, R15, 0x410, R30 ;  /* 0x000004100f0fb824 */ /* 0x000fe200078e021e */
[----:B------:R-:W-:Y:S01]  /*0740*/  @!P5 LEA R38, R38, R7, 0x18 ;  /* 0x000000072626d211 */ /* 0x000fe200078ec0ff */
[----:B------:R-:W-:Y:S01]  /*0750*/  @!P2 IMAD R17, R17, 0x410, R32 ;  /* 0x000004101111a824 */ /* 0x000fe200078e0220 */
[----:B------:R-:W-:Y:S01]  /*0760*/  @!P6 LEA R9, R40, R9, 0x18 ;  /* 0x000000092809e211 */ /* 0x000fe200078ec0ff */
[----:B------:R-:W-:Y:S01]  /*0770*/  @!P6 IMAD.SHL.U32 R20, R20, 0x2, RZ ;  /* 0x000000021414e824 */ /* 0x000fe200078e00ff */
[----:B------:R-:W-:Y:S02]  /*0780*/  @!P0 SHF.L.U32 R19, R19, 0x1, RZ ;  /* 0x0000000113138819 */ /* 0x000fe400000006ff */
[----:B------:R-:W-:Y:S01]  /*0790*/  @!P5 SHF.L.U32 R18, R18, 0x1, RZ ;  /* 0x000000011212d819 */ /* 0x000fe200000006ff */
[----:B------:R-:W-:Y:S01]  /*07a0*/  @!P1 IMAD R25, R25, 0x410, R34 ;  /* 0x0000041019199824 */ /* 0x000fe200078e0222 */
[----:B------:R-:W-:Y:S01]  /*07b0*/  @!P3 LOP3.LUT R14, R14, 0x3fe, RZ, 0xc0, !PT ;  /* 0x000003fe0e0eb812 */ /* 0x000fe200078ec0ff */
[----:B------:R-:W-:Y:S01]  /*07c0*/  @!P4 IMAD.IADD R3, R13, 0x1, R12 ;  /* 0x000000010d03c824 */ /* 0x000fe200078e020c */
[----:B------:R-:W-:Y:S01]  /*07d0*/  @!P2 LOP3.LUT R16, R16, 0x3fe, RZ, 0xc0, !PT ;  /* 0x000003fe1010a812 */ /* 0x000fe200078ec0ff */
[----:B------:R-:W-:Y:S01]  /*07e0*/  @!P0 IMAD R24, R24, 0x410, R5 ;  /* 0x0000041018188824 */ /* 0x000fe200078e0205 */
[----:B------:R-:W-:Y:S01]  /*07f0*/  @!P1 LOP3.LUT R12, R21, 0x3fe, RZ, 0xc0, !PT ;  /* 0x000003fe150c9812 */ /* 0x000fe200078ec0ff */
[----:B------:R-:W-:Y:S01]  /*0800*/  @!P5 IMAD R23, R23, 0x410, R38 ;  /* 0x000004101717d824 */ /* 0x000fe200078e0226 */
[----:B------:R-:W-:Y:S01]  /*0810*/  @!P0 LOP3.LUT R19, R19, 0x3fe, RZ, 0xc0, !PT ;  /* 0x000003fe13138812 */ /* 0x000fe200078ec0ff */
[----:B------:R-:W-:Y:S01]  /*0820*/  @!P6 IMAD R22, R22, 0x410, R9 ;  /* 0x000004101616e824 */ /* 0x000fe200078e0209 */
[----:B------:R-:W-:-:S02]  /*0830*/  @!P5 LOP3.LUT R18, R18, 0x3fe, RZ, 0xc0, !PT ;  /* 0x000003fe1212d812 */ /* 0x000fc400078ec0ff */
[----:B------:R-:W-:Y:S02]  /*0840*/  @!P3 IADD3 R14, PT, PT, R15, R14, RZ ;  /* 0x0000000e0f0eb210 */ /* 0x000fe40007ffe0ff */
[----:B------:R-:W-:Y:S02]  /*0850*/  @!P2 IADD3 R17, PT, PT, R17, R16, RZ ;  /* 0x000000101111a210 */ /* 0x000fe40007ffe0ff */
[----:B------:R-:W-:Y:S02]  /*0860*/  @!P6 LOP3.LUT R5, R20, 0x3fe, RZ, 0xc0, !PT ;  /* 0x000003fe1405e812 */ /* 0x000fe400078ec0ff */
[----:B------:R-:W-:Y:S01]  /*0870*/  @!P1 IADD3 R25, PT, PT, R25, R12, RZ ;  /* 0x0000000c19199210 */ /* 0x000fe20007ffe0ff */
[----:B------:R-:W-:Y:S01]  /*0880*/  @!P5 IMAD.IADD R23, R23, 0x1, R18 ;  /* 0x000000011717d824 */ /* 0x000fe200078e0212 */
[----:B------:R-:W-:Y:S01]  /*0890*/  @!P0 IADD3 R19, PT, PT, R24, R19, RZ ;  /* 0x0000001318138210 */ /* 0x000fe20007ffe0ff */
[----:B------:R0:W-:Y:S01]  /*08a0*/  @!P4 STS.U16 [R3], R26 ;  /* 0x0000001a0300c388 */ /* 0x0001e20000000400 */
[----:B------:R-:W-:-:S03]  /*08b0*/  @!P6 IADD3 R5, PT, PT, R22, R5, RZ ;  /* 0x000000051605e210 */ /* 0x000fc60007ffe0ff */
[----:B-----5:R0:W-:Y:S04]  /*08c0*/  @!P3 STS.U16 [R14], R27 ;  /* 0x0000001b0e00b388 */ /* 0x0201e80000000400 */
[----:B------:R0:W-:Y:S01]  /*08d0*/  @!P2 STS.U16 [R17], R10 ;  /* 0x0000000a1100a388 */ /* 0x0001e20000000400 */
[----:B------:R-:W-:-:S03]  /*08e0*/  MOV R13, 0x8 ;  /* 0x00000008000d7802 */ /* 0x000fc60000000f00 */
[----:B------:R0:W-:Y:S04]  /*08f0*/  @!P1 STS.U16 [R25], R2 ;  /* 0x0000000219009388 */ /* 0x0001e80000000400 */
[----:B------:R0:W-:Y:S04]  /*0900*/  @!P0 STS.U16 [R19], R8 ;  /* 0x0000000813008388 */ /* 0x0001e80000000400 */
[----:B------:R0:W-:Y:S04]  /*0910*/  @!P5 STS.U16 [R23], R6 ;  /* 0x000000061700d388 */ /* 0x0001e80000000400 */
[----:B------:R0:W-:Y:S02]  /*0920*/  @!P6 STS.U16 [R5], R4 ;  /* 0x000000040500e388 */ /* 0x0001e40000000400 */
.L_x_22:
[----:B0-----:R-:W-:-:S05]  /*0930*/  IMAD R23, R13, 0x20, R0 ;  /* 0x000000200d177824 */ /* 0x001fca00078e0200 */
[----:B------:R-:W-:-:S13]  /*0940*/  ISETP.GT.U32.AND P3, PT, R23, 0x1fff, PT ;  /* 0x00001fff1700780c */ /* 0x000fda0003f64070 */
[----:B-1----:R-:W0:Y:S01]  /*0950*/  @!P3 LDC R4, c[0x0][0x3a4] ;  /* 0x0000e900ff04bb82 */ /* 0x002e220000000800 */
[----:B------:R-:W-:Y:S02]  /*0960*/  @!P3 SHF.R.U32.HI R8, RZ, 0x9, R23 ;  /* 0x00000009ff08b819 */ /* 0x000fe40000011617 */
[----:B------:R-:W-:Y:S02]  /*0970*/  @!P3 LOP3.LUT R2, R23, 0x1ff, RZ, 0xc0, !PT ;  /* 0x000001ff1702b812 */ /* 0x000fe400078ec0ff */
[----:B------:R-:W-:-:S03]  /*0980*/  @!P3 IADD3 R3, PT, PT, R8, UR6, RZ ;  /* 0x000000060803bc10 */ /* 0x000fc6000fffe0ff */
[----:B------:R-:W1:Y:S02]  /*0990*/  @!P3 LDC.64 R6, c[0x0][0x380] ;  /* 0x0000e000ff06bb82 */ /* 0x000e640000000a00 */
[----:B0-----:R-:W-:-:S04]  /*09a0*/  @!P3 IMAD R3, R3, R4, R2 ;  /* 0x000000040303b224 */ /* 0x001fc800078e0202 */
[----:B-1----:R-:W-:-:S05]  /*09b0*/  @!P3 IMAD.WIDE.U32 R6, R3, 0x2, R6 ;  /* 0x000000020306b825 */ /* 0x002fca00078e0006 */
[----:B------:R0:W2:Y:S01]  /*09c0*/  @!P3 LDG.E.U16 R22, desc[UR18][R6.64] ;  /* 0x000000120616b981 */ /* 0x0000a2000c1e1500 */
[C---:B------:R-:W-:Y:S02]  /*09d0*/  ISETP.GT.U32.AND P2, PT, R23.reuse, 0x1fdf, PT ;  /* 0x00001fdf1700780c */ /* 0x040fe40003f44070 */
[C---:B------:R-:W-:Y:S01]  /*09e0*/  ISETP.GT.U32.AND P1, PT, R23.reuse, 0x1fbf, PT ;  /* 0x00001fbf1700780c */ /* 0x040fe20003f24070 */
[----:B------:R-:W1:Y:S01]  /*09f0*/  @!P3 S2R R5, SR_CgaCtaId ;  /* 0x000000000005b919 */ /* 0x000e620000008800 */
[C---:B------:R-:W-:Y:S02]  /*0a00*/  ISETP.GT.U32.AND P0, PT, R23.reuse, 0x1f9f, PT ;  /* 0x00001f9f1700780c */ /* 0x040fe40003f04070 */
[----:B------:R-:W-:Y:S02]  /*0a10*/  @!P3 MOV R4, 0x400 ;  /* 0x000004000004b802 */ /* 0x000fe40000000f00 */
[C---:B------:R-:W-:Y:S01]  /*0a20*/  ISETP.GT.U32.AND P4, PT, R23.reuse, 0x1f5f, PT ;  /* 0x00001f5f1700780c */ /* 0x040fe20003f84070 */
[C---:B0-----:R-:W-:Y:S01]  /*0a30*/  @!P3 IMAD.SHL.U32 R7, R23.reuse, 0x2, RZ ;  /* 0x000000021707b824 */ /* 0x041fe200078e00ff */
[----:B------:R-:W-:-:S02]  /*0a40*/  ISETP.GT.U32.AND P5, PT, R23, 0x1f3f, PT ;  /* 0x00001f3f1700780c */ /* 0x000fc40003fa4070 */
[----:B------:R-:W-:Y:S01]  /*0a50*/  ISETP.GT.U32.AND P6, PT, R23, 0x1f1f, PT ;  /* 0x00001f1f1700780c */ /* 0x000fe20003fc4070 */
[----:B------:R-:W0:Y:S01]  /*0a60*/  @!P2 LDC R10, c[0x0][0x3a4] ;  /* 0x0000e900ff0aab82 */ /* 0x000e220000000800 */
[----:B------:R-:W-:Y:S02]  /*0a70*/  @!P3 LOP3.LUT R7, R7, 0x3fe, RZ, 0xc0, !PT ;  /* 0x000003fe0707b812 */ /* 0x000fe400078ec0ff */
[C---:B------:R-:W-:Y:S02]  /*0a80*/  @!P2 IADD3 R14, PT, PT, R23.reuse, 0x20, RZ ;  /* 0x00000020170ea810 */ /* 0x040fe40007ffe0ff */
[----:B------:R-:W-:Y:S02]  /*0a90*/  @!P1 IADD3 R12, PT, PT, R23, 0x40, RZ ;  /* 0x00000040170c9810 */ /* 0x000fe40007ffe0ff */
[----:B------:R-:W-:Y:S01]  /*0aa0*/  @!P2 SHF.R.U32.HI R15, RZ, 0x9, R14 ;  /* 0x00000009ff0fa819 */ /* 0x000fe2000001160e */
[----:B------:R-:W3:Y:S01]  /*0ab0*/  @!P1 LDC R11, c[0x0][0x3a4] ;  /* 0x0000e900ff0b9b82 */ /* 0x000ee20000000800 */
[----:B------:R-:W-:-:S02]  /*0ac0*/  @!P1 SHF.R.U32.HI R16, RZ, 0x9, R12 ;  /* 0x00000009ff109819 */ /* 0x000fc4000001160c */
[----:B------:R-:W-:-:S04]  /*0ad0*/  @!P0 IADD3 R18, PT, PT, R23, 0x60, RZ ;  /* 0x0000006017128810 */ /* 0x000fc80007ffe0ff */
[----:B------:R-:W-:Y:S01]  /*0ae0*/  @!P0 SHF.R.U32.HI R20, RZ, 0x9, R18 ;  /* 0x00000009ff148819 */ /* 0x000fe20000011612 */
[----:B------:R-:W4:Y:S01]  /*0af0*/  @!P2 LDC.64 R2, c[0x0][0x380] ;  /* 0x0000e000ff02ab82 */ /* 0x000f220000000a00 */
[----:B-1----:R-:W-:-:S07]  /*0b00*/  @!P3 LEA R9, R5, R4, 0x18 ;  /* 0x000000040509b211 */ /* 0x002fce00078ec0ff */
[----:B------:R-:W1:Y:S01]  /*0b10*/  @!P1 LDC.64 R4, c[0x0][0x380] ;  /* 0x0000e000ff049b82 */ /* 0x000e620000000a00 */
[----:B------:R-:W-:Y:S01]  /*0b20*/  @!P3 IMAD R6, R8, 0x410, R9 ;  /* 0x000004100806b824 */ /* 0x000fe200078e0209 */
[----:B------:R-:W-:Y:S02]  /*0b30*/  @!P2 LOP3.LUT R8, R14, 0x1ff, RZ, 0xc0, !PT ;  /* 0x000001ff0e08a812 */ /* 0x000fe400078ec0ff */
[----:B------:R-:W-:Y:S01]  /*0b40*/  @!P2 IADD3 R9, PT, PT, R15, UR6, RZ ;  /* 0x000000060f09ac10 */ /* 0x000fe2000fffe0ff */
[----:B------:R-:W-:-:S03]  /*0b50*/  @!P3 IMAD.IADD R17, R6, 0x1, R7 ;  /* 0x000000010611b824 */ /* 0x000fc600078e0207 */
[----:B------:R-:W5:Y:S01]  /*0b60*/  @!P0 LDC R37, c[0x0][0x3a4] ;  /* 0x0000e900ff258b82 */ /* 0x000f620000000800 */
[----:B------:R-:W-:Y:S02]  /*0b70*/  @!P1 LOP3.LUT R6, R12, 0x1ff, RZ, 0xc0, !PT ;  /* 0x000001ff0c069812 */ /* 0x000fe400078ec0ff */
[----:B------:R-:W-:Y:S01]  /*0b80*/  @!P1 IADD3 R7, PT, PT, R16, UR6, RZ ;  /* 0x0000000610079c10 */ /* 0x000fe2000fffe0ff */
[----:B0-----:R-:W-:-:S04]  /*0b90*/  @!P2 IMAD R9, R9, R10, R8 ;  /* 0x0000000a0909a224 */ /* 0x001fc800078e0208 */
[----:B---3--:R-:W-:Y:S01]  /*0ba0*/  @!P1 IMAD R7, R7, R11, R6 ;  /* 0x0000000b07079224 */ /* 0x008fe200078e0206 */
[----:B------:R-:W0:Y:S01]  /*0bb0*/  @!P4 LDC R39, c[0x0][0x3a4] ;  /* 0x0000e900ff27cb82 */ /* 0x000e220000000800 */
[----:B----4-:R-:W-:-:S04]  /*0bc0*/  @!P2 IMAD.WIDE.U32 R10, R9, 0x2, R2 ;  /* 0x00000002090aa825 */ /* 0x010fc800078e0002 */
[----:B-1----:R-:W-:Y:S01]  /*0bd0*/  @!P1 IMAD.WIDE.U32 R2, R7, 0x2, R4 ;  /* 0x0000000207029825 */ /* 0x002fe200078e0004 */
[----:B------:R-:W-:Y:S02]  /*0be0*/  @!P0 LOP3.LUT R4, R18, 0x1ff, RZ, 0xc0, !PT ;  /* 0x000001ff12048812 */ /* 0x000fe400078ec0ff */
[----:B------:R-:W1:Y:S01]  /*0bf0*/  @!P5 LDC R40, c[0x0][0x3a4] ;  /* 0x0000e900ff28db82 */ /* 0x000e620000000800 */
[----:B------:R-:W-:Y:S01]  /*0c00*/  @!P0 VIADD R5, R20, UR6 ;  /* 0x0000000614058c36 */ /* 0x000fe20008000000 */
[----:B------:R3:W4:Y:S03]  /*0c10*/  @!P1 LDG.E.U16 R19, desc[UR18][R2.64] ;  /* 0x0000001202139981 */ /* 0x000726000c1e1500 */
[----:B-----5:R-:W-:-:S03]  /*0c20*/  @!P0 IMAD R37, R5, R37, R4 ;  /* 0x0000002505258224 */ /* 0x020fc600078e0204 */
[----:B------:R-:W5:Y:S08]  /*0c30*/  @!P0 LDC.64 R4, c[0x0][0x380] ;  /* 0x0000e000ff048b82 */ /* 0x000f700000000a00 */
[----:B------:R-:W0:Y:S01]  /*0c40*/  @!P6 LDC R41, c[0x0][0x3a4] ;  /* 0x0000e900ff29eb82 */ /* 0x000e220000000800 */
[----:B------:R-:W-:-:S07]  /*0c50*/  @!P5 VIADD R21, R23, 0xc0 ;  /* 0x000000c01715d836 */ /* 0x000fce0000000000 */
[----:B------:R-:W0:Y:S08]  /*0c60*/  @!P4 LDC.64 R8, c[0x0][0x380] ;  /* 0x0000e000ff08cb82 */ /* 0x000e300000000a00 */
[----:B---3--:R-:W3:Y:S01]  /*0c70*/  @!P6 LDC.64 R2, c[0x0][0x380] ;  /* 0x0000e000ff02eb82 */ /* 0x008ee20000000a00 */
[----:B------:R-:W-:Y:S02]  /*0c80*/  @!P5 SHF.R.U32.HI R26, RZ, 0x9, R21 ;  /* 0x00000009ff1ad819 */ /* 0x000fe40000011615 */
[----:B------:R-:W-:-:S02]  /*0c90*/  @!P5 LOP3.LUT R31, R21, 0x1ff, RZ, 0xc0, !PT ;  /* 0x000001ff151fd812 */ /* 0x000fc400078ec0ff */
[----:B------:R-:W-:Y:S01]  /*0ca0*/  @!P5 IADD3 R32, PT, PT, R26, UR6, RZ ;  /* 0x000000061a20dc10 */ /* 0x000fe2000fffe0ff */
[----:B-----5:R-:W-:-:S04]  /*0cb0*/  @!P0 IMAD.WIDE.U32 R4, R37, 0x2, R4 ;  /* 0x0000000225048825 */ /* 0x020fc800078e0004 */
[----:B-1----:R-:W-:Y:S02]  /*0cc0*/  @!P5 IMAD R31, R32, R40, R31 ;  /* 0x00000028201fd224 */ /* 0x002fe400078e021f */
[----:B------:R-:W5:Y:S04]  /*0cd0*/  @!P0 LDG.E.U16 R4, desc[UR18][R4.64] ;  /* 0x0000001204048981 */ /* 0x000f68000c1e1500 */
[----:B--2---:R1:W-:Y:S01]  /*0ce0*/  @!P3 STS.U16 [R17], R22 ;  /* 0x000000161100b388 */ /* 0x0043e20000000400 */
[----:B------:R-:W-:-:S03]  /*0cf0*/  ISETP.GT.U32.AND P3, PT, R23, 0x1f7f, PT ;  /* 0x00001f7f1700780c */ /* 0x000fc60003f64070 */
[----:B-1----:R1:W2:Y:S10]  /*0d00*/  @!P2 LDG.E.U16 R17, desc[UR18][R10.64] ;  /* 0x000000120a11a981 */ /* 0x0022b4000c1e1500 */
[----:B------:R-:W0:Y:S01]  /*0d10*/  @!P3 LDC R38, c[0x0][0x3a4] ;  /* 0x0000e900ff26bb82 */ /* 0x000e220000000800 */
[----:B------:R-:W-:-:S07]  /*0d20*/  @!P3 IADD3 R24, PT, PT, R23, 0x80, RZ ;  /* 0x000000801718b810 */ /* 0x000fce0007ffe0ff */
[----:B------:R-:W3:Y:S01]  /*0d30*/  @!P3 LDC.64 R6, c[0x0][0x380] ;  /* 0x0000e000ff06bb82 */ /* 0x000ee20000000a00 */
[----:B------:R-:W-:-:S07]  /*0d40*/  @!P4 IADD3 R22, PT, PT, R23, 0xa0, RZ ;  /* 0x000000a01716c810 */ /* 0x000fce0007ffe0ff */
[----:B-1----:R-:W1:Y:S01]  /*0d50*/  @!P5 LDC.64 R10, c[0x0][0x380] ;  /* 0x0000e000ff0adb82 */ /* 0x002e620000000a00 */
[----:B------:R-:W-:Y:S02]  /*0d60*/  @!P6 IADD3 R23, PT, PT, R23, 0xe0, RZ ;  /* 0x000000e01717e810 */ /* 0x000fe40007ffe0ff */
[----:B------:R-:W-:Y:S02]  /*0d70*/  @!P3 SHF.R.U32.HI R28, RZ, 0x9, R24 ;  /* 0x00000009ff1cb819 */ /* 0x000fe40000011618 */
[----:B------:R-:W-:Y:S02]  /*0d80*/  @!P4 SHF.R.U32.HI R27, RZ, 0x9, R22 ;  /* 0x00000009ff1bc819 */ /* 0x000fe40000011616 */
[----:B------:R-:W-:Y:S02]  /*0d90*/  @!P6 SHF.R.U32.HI R25, RZ, 0x9, R23 ;  /* 0x00000009ff19e819 */ /* 0x000fe40000011617 */
[----:B------:R-:W-:Y:S02]  /*0da0*/  @!P3 LOP3.LUT R35, R24, 0x1ff, RZ, 0xc0, !PT ;  /* 0x000001ff1823b812 */ /* 0x000fe400078ec0ff */
[----:B------:R-:W-:Y:S01]  /*0db0*/  @!P3 IADD3 R36, PT, PT, R28, UR6, RZ ;  /* 0x000000061c24bc10 */ /* 0x000fe2000fffe0ff */
[----:B------:R-:W-:Y:S01]  /*0dc0*/  @!P4 VIADD R34, R27, UR6 ;  /* 0x000000061b22cc36 */ /* 0x000fe20008000000 */
[----:B------:R-:W-:-:S02]  /*0dd0*/  @!P4 LOP3.LUT R33, R22, 0x1ff, RZ, 0xc0, !PT ;  /* 0x000001ff1621c812 */ /* 0x000fc400078ec0ff */
[----:B------:R-:W-:Y:S02]  /*0de0*/  @!P6 LOP3.LUT R29, R23, 0x1ff, RZ, 0xc0, !PT ;  /* 0x000001ff171de812 */ /* 0x000fe400078ec0ff */
[----:B------:R-:W-:Y:S01]  /*0df0*/  @!P6 IADD3 R30, PT, PT, R25, UR6, RZ ;  /* 0x00000006191eec10 */ /* 0x000fe2000fffe0ff */
[----:B0-----:R-:W-:Y:S02]  /*0e00*/  @!P3 IMAD R35, R36, R38, R35 ;  /* 0x000000262423b224 */ /* 0x001fe400078e0223 */
[----:B------:R-:W-:Y:S02]  /*0e10*/  @!P4 IMAD R33, R34, R39, R33 ;  /* 0x000000272221c224 */ /* 0x000fe400078e0221 */
[----:B------:R-:W-:Y:S02]  /*0e20*/  @!P6 IMAD R29, R30, R41, R29 ;  /* 0x000000291e1de224 */ /* 0x000fe400078e021d */
[----:B---3--:R-:W-:-:S04]  /*0e30*/  @!P3 IMAD.WIDE.U32 R6, R35, 0x2, R6 ;  /* 0x000000022306b825 */ /* 0x008fc800078e0006 */
[----:B------:R-:W-:Y:S02]  /*0e40*/  @!P4 IMAD.WIDE.U32 R8, R33, 0x2, R8 ;  /* 0x000000022108c825 */ /* 0x000fe400078e0008 */
[----:B------:R0:W3:Y:S02]  /*0e50*/  @!P3 LDG.E.U16 R6, desc[UR18][R6.64] ;  /* 0x000000120606b981 */ /* 0x0000e4000c1e1500 */
[----:B-1----:R-:W-:Y:S02]  /*0e60*/  @!P5 IMAD.WIDE.U32 R10, R31, 0x2, R10 ;  /* 0x000000021f0ad825 */ /* 0x002fe400078e000a */
[----:B------:R1:W3:Y:S02]  /*0e70*/  @!P4 LDG.E.U16 R8, desc[UR18][R8.64] ;  /* 0x000000120808c981 */ /* 0x0002e4000c1e1500 */
[----:B------:R-:W-:Y:S02]  /*0e80*/  @!P6 IMAD.WIDE.U32 R2, R29, 0x2, R2 ;  /* 0x000000021d02e825 */ /* 0x000fe400078e0002 */
[----:B------:R-:W3:Y:S04]  /*0e90*/  @!P5 LDG.E.U16 R10, desc[UR18][R10.64] ;  /* 0x000000120a0ad981 */ /* 0x000ee8000c1e1500 */
[----:B------:R4:W3:Y:S01]  /*0ea0*/  @!P6 LDG.E.U16 R2, desc[UR18][R2.64] ;  /* 0x000000120202e981 */ /* 0x0008e2000c1e1500 */
[----:B------:R-:W4:Y:S01]  /*0eb0*/  @!P2 S2R R30, SR_CgaCtaId ;  /* 0x00000000001ea919 */ /* 0x000f220000008800 */
[----:B------:R-:W4:Y:S01]  /*0ec0*/  @!P1 S2R R32, SR_CgaCtaId ;  /* 0x0000000000209919 */ /* 0x000f220000008800 */
[----:B------:R-:W4:Y:S01]  /*0ed0*/  @!P0 S2R R34, SR_CgaCtaId ;  /* 0x0000000000228919 */ /* 0x000f220000008800 */
[----:B------:R-:W4:Y:S01]  /*0ee0*/  @!P3 S2R R36, SR_CgaCtaId ;  /* 0x000000000024b919 */ /* 0x000f220000008800 */
[----:B------:R-:W5:Y:S01]  /*0ef0*/  @!P4 S2R R38, SR_CgaCtaId ;  /* 0x000000000026c919 */ /* 0x000f620000008800 */
[----:B------:R-:W5:Y:S01]  /*0f00*/  @!P5 S2R R40, SR_CgaCtaId ;  /* 0x000000000028d919 */ /* 0x000f620000008800 */
[----:B------:R-:W5:Y:S01]  /*0f10*/  @!P6 S2R R42, SR_CgaCtaId ;  /* 0x00000000002ae919 */ /* 0x000f620000008800 */
[----:B------:R-:W-:-:S02]  /*0f20*/  @!P2 MOV R5, 0x400 ;  /* 0x000004000005a802 */ /* 0x000fc40000000f00 */
[----:B0-----:R-:W-:Y:S02]  /*0f30*/  @!P1 MOV R7, 0x400 ;  /* 0x0000040000079802 */ /* 0x001fe40000000f00 */
[----:B-1----:R-:W-:Y:S02]  /*0f40*/  @!P0 MOV R9, 0x400 ;  /* 0x0000040000098802 */ /* 0x002fe40000000f00 */
[----:B----4-:R-:W-:Y:S02]  /*0f50*/  @!P3 MOV R3, 0x400 ;  /* 0x000004000003b802 */ /* 0x010fe40000000f00 */
[----:B------:R-:W-:Y:S02]  /*0f60*/  @!P2 LEA R30, R30, R5, 0x18 ;  /* 0x000000051e1ea211 */ /* 0x000fe400078ec0ff */
[----:B------:R-:W-:Y:S02]  /*0f70*/  @!P4 MOV R5, 0x400 ;  /* 0x000004000005c802 */ /* 0x000fe40000000f00 */
[----:B------:R-:W-:Y:S01]  /*0f80*/  @!P1 LEA R7, R32, R7, 0x18 ;  /* 0x0000000720079211 */ /* 0x000fe200078ec0ff */
[----:B------:R-:W-:Y:S01]  /*0f90*/  @!P2 IMAD.SHL.U32 R14, R14, 0x2, RZ ;  /* 0x000000020e0ea824 */ /* 0x000fe200078e00ff */
[----:B------:R-:W-:-:S02]  /*0fa0*/  @!P1 SHF.L.U32 R12, R12, 0x1, RZ ;  /* 0x000000010c0c9819 */ /* 0x000fc400000006ff */
[----:B------:R-:W-:Y:S02]  /*0fb0*/  @!P0 LEA R9, R34, R9, 0x18 ;  /* 0x0000000922098211 */ /* 0x000fe400078ec0ff */
[----:B------:R-:W-:Y:S02]  /*0fc0*/  @!P3 LEA R3, R36, R3, 0x18 ;  /* 0x000000032403b211 */ /* 0x000fe400078ec0ff */
[----:B------:R-:W-:Y:S01]  /*0fd0*/  @!P0 SHF.L.U32 R18, R18, 0x1, RZ ;  /* 0x0000000112128819 */ /* 0x000fe200000006ff */
[----:B------:R-:W-:Y:S01]  /*0fe0*/  @!P1 IMAD R16, R16, 0x410, R7 ;  /* 0x0000041010109824 */ /* 0x000fe200078e0207 */
[----:B------:R-:W-:Y:S01]  /*0ff0*/  @!P5 MOV R11, 0x400 ;  /* 0x00000400000bd802 */ /* 0x000fe20000000f00 */
[----:B------:R-:W-:Y:S01]  /*1000*/  @!P0 IMAD R20, R20, 0x410, R9 ;  /* 0x0000041014148824 */ /* 0x000fe200078e0209 */
[----:B------:R-:W-:Y:S01]  /*1010*/  @!P6 MOV R29, 0x400 ;  /* 0x00000400001de802 */ /* 0x000fe20000000f00 */
[----:B------:R-:W-:Y:S01]  /*1020*/  @!P3 IMAD R28, R28, 0x410, R3 ;  /* 0x000004101c1cb824 */ /* 0x000fe200078e0203 */
[----:B-----5:R-:W-:Y:S01]  /*1030*/  @!P4 LEA R38, R38, R5, 0x18 ;  /* 0x000000052626c211 */ /* 0x020fe200078ec0ff */
[----:B------:R-:W-:Y:S01]  /*1040*/  @!P3 IMAD.SHL.U32 R24, R24, 0x2, RZ ;  /* 0x000000021818b824 */ /* 0x000fe200078e00ff */
[----:B------:R-:W-:-:S02]  /*1050*/  @!P1 LOP3.LUT R5, R12, 0x3fe, RZ, 0xc0, !PT ;  /* 0x000003fe0c059812 */ /* 0x000fc400078ec0ff */
[----:B------:R-:W-:Y:S01]  /*1060*/  @!P0 LOP3.LUT R3, R18, 0x3fe, RZ, 0xc0, !PT ;  /* 0x000003fe12038812 */ /* 0x000fe200078ec0ff */
[----:B------:R-:W-:Y:S01]  /*1070*/  @!P2 IMAD R15, R15, 0x410, R30 ;  /* 0x000004100f0fa824 */ /* 0x000fe200078e021e */
[----:B------:R-:W-:Y:S01]  /*1080*/  @!P2 LOP3.LUT R14, R14, 0x3fe, RZ, 0xc0, !PT ;  /* 0x000003fe0e0ea812 */ /* 0x000fe200078ec0ff */
[----:B------:R-:W-:Y:S01]  /*1090*/  @!P6 IMAD.SHL.U32 R23, R23, 0x2, RZ ;  /* 0x000000021717e824 */ /* 0x000fe200078e00ff */
[----:B------:R-:W-:Y:S02]  /*10a0*/  @!P5 LEA R11, R40, R11, 0x18 ;  /* 0x0000000b280bd211 */ /* 0x000fe400078ec0ff */
[----:B------:R-:W-:Y:S02]  /*10b0*/  @!P6 LEA R42, R42, R29, 0x18 ;  /* 0x0000001d2a2ae211 */ /* 0x000fe400078ec0ff */
[----:B------:R-:W-:Y:S02]  /*10c0*/  @!P4 SHF.L.U32 R22, R22, 0x1, RZ ;  /* 0x000000011616c819 */ /* 0x000fe400000006ff */
[----:B------:R-:W-:-:S02]  /*10d0*/  @!P5 SHF.L.U32 R21, R21, 0x1, RZ ;  /* 0x000000011515d819 */ /* 0x000fc400000006ff */
[----:B------:R-:W-:Y:S01]  /*10e0*/  @!P1 IADD3 R16, PT, PT, R16, R5, RZ ;  /* 0x0000000510109210 */ /* 0x000fe20007ffe0ff */
[----:B------:R-:W-:Y:S01]  /*10f0*/  @!P4 IMAD R27, R27, 0x410, R38 ;  /* 0x000004101b1bc824 */ /* 0x000fe200078e0226 */
[----:B------:R-:W-:Y:S01]  /*1100*/  @!P0 IADD3 R5, PT, PT, R20, R3, RZ ;  /* 0x0000000314058210 */ /* 0x000fe20007ffe0ff */
[----:B------:R-:W-:Y:S01]  /*1110*/  @!P2 IMAD.IADD R14, R15, 0x1, R14 ;  /* 0x000000010f0ea824 */ /* 0x000fe200078e020e */
[----:B------:R-:W-:Y:S01]  /*1120*/  @!P3 LOP3.LUT R3, R24, 0x3fe, RZ, 0xc0, !PT ;  /* 0x000003fe1803b812 */ /* 0x000fe200078ec0ff */
[----:B------:R-:W-:Y:S01]  /*1130*/  @!P5 IMAD R26, R26, 0x410, R11 ;  /* 0x000004101a1ad824 */ /* 0x000fe200078e020b */
[----:B------:R-:W-:Y:S01]  /*1140*/  @!P4 LOP3.LUT R22, R22, 0x3fe, RZ, 0xc0, !PT ;  /* 0x000003fe1616c812 */ /* 0x000fe200078ec0ff */
[----:B------:R-:W-:Y:S01]  /*1150*/  @!P6 IMAD R25, R25, 0x410, R42 ;  /* 0x000004101919e824 */ /* 0x000fe200078e022a */
[----:B------:R-:W-:Y:S02]  /*1160*/  @!P5 LOP3.LUT R21, R21, 0x3fe, RZ, 0xc0, !PT ;  /* 0x000003fe1515d812 */ /* 0x000fe400078ec0ff */
[----:B------:R-:W-:-:S02]  /*1170*/  @!P6 LOP3.LUT R12, R23, 0x3fe, RZ, 0xc0, !PT ;  /* 0x000003fe170ce812 */ /* 0x000fc400078ec0ff */
[----:B------:R-:W-:Y:S01]  /*1180*/  @!P3 IADD3 R3, PT, PT, R28, R3, RZ ;  /* 0x000000031c03b210 */ /* 0x000fe20007ffe0ff */
[----:B------:R-:W-:Y:S01]  /*1190*/  @!P5 IMAD.IADD R21, R26, 0x1, R21 ;  /* 0x000000011a15d824 */ /* 0x000fe200078e0215 */
[----:B------:R-:W-:Y:S02]  /*11a0*/  @!P4 IADD3 R27, PT, PT, R27, R22, RZ ;  /* 0x000000161b1bc210 */ /* 0x000fe40007ffe0ff */
[----:B------:R-:W-:Y:S02]  /*11b0*/  @!P6 IADD3 R25, PT, PT, R25, R12, RZ ;  /* 0x0000000c1919e210 */ /* 0x000fe40007ffe0ff */
[----:B------:R-:W-:Y:S01]  /*11c0*/  IADD3 R13, PT, PT, R13, 0x8, RZ ;  /* 0x000000080d0d7810 */ /* 0x000fe20007ffe0ff */
[----:B--2---:R1:W-:Y:S04]  /*11d0*/  @!P2 STS.U16 [R14], R17 ;  /* 0x000000110e00a388 */ /* 0x0043e80000000400 */
[----:B------:R1:W-:Y:S04]  /*11e0*/  @!P1 STS.U16 [R16], R19 ;  /* 0x0000001310009388 */ /* 0x0003e80000000400 */
[----:B------:R1:W-:Y:S01]  /*11f0*/  @!P0 STS.U16 [R5], R4 ;  /* 0x0000000405008388 */ /* 0x0003e20000000400 */
[----:B------:R-:W-:-:S03]  /*1200*/  ISETP.NE.AND P0, PT, R13, 0x100, PT ;  /* 0x000001000d00780c */ /* 0x000fc60003f05270 */
[----:B---3--:R1:W-:Y:S04]  /*1210*/  @!P3 STS.U16 [R3], R6 ;  /* 0x000000060300b388 */ /* 0x0083e80000000400 */
[----:B------:R1:W-:Y:S04]  /*1220*/  @!P4 STS.U16 [R27], R8 ;  /* 0x000000081b00c388 */ /* 0x0003e80000000400 */
[----:B------:R1:W-:Y:S04]  /*1230*/  @!P5 STS.U16 [R21], R10 ;  /* 0x0000000a1500d388 */ /* 0x0003e80000000400 */
[----:B------:R1:W-:Y:S01]  /*1240*/  @!P6 STS.U16 [R25], R2 ;  /* 0x000000021900e388 */ /* 0x0003e20000000400 */
[----:B------:R-:W-:Y:S05]  /*1250*/  @P0 BRA `(.L_x_22) ;  /* 0xfffffff400b40947 */ /* 0x000fea000383ffff */
[----:B------:R-:W0:Y:S01]  /*1260*/  S2UR UR8, SR_CgaCtaId ;  /* 0x00000000000879c3 */ /* 0x000e220000008800 */
[----:B------:R-:W-:Y:S01]  /*1270*/  UMOV UR5, 0x400 ;  /* 0x0000040000057882 */ /* 0x000fe20000000000 */
[----:B-1----:R-:W-:Y:S01]  /*1280*/  CS2R R10, SRZ ;  /* 0x00000000000a7805 */ /* 0x002fe2000001ff00 */
[----:B------:R-:W-:Y:S01]  /*1290*/  UIADD3 UR4, UPT, UPT, UR5, 0x4700, URZ ;  /* 0x0000470005047890 */ /* 0x000fe2000fffe0ff */
[----:B------:R-:W-:Y:S02]  /*12a0*/  CS2R R4, SRZ ;  /* 0x0000000000047805 */ /* 0x000fe4000001ff00 */
[----:B------:R-:W-:Y:S02]  /*12b0*/  CS2R R8, SRZ ;  /* 0x0000000000087805 */ /* 0x000fe4000001ff00 */
[----:B------:R-:W-:Y:S01]  /*12c0*/  CS2R R6, SRZ ;  /* 0x0000000000067805 */ /* 0x000fe2000001ff00 */
[----:B0-----:R-:W-:-:S06]  /*12d0*/  ULEA UR4, UR8, UR4, 0x18 ;  /* 0x0000000408047291 */ /* 0x001fcc000f8ec0ff */
[----:B------:R-:W-:-:S05]  /*12e0*/  LEA R2, R0, UR4, 0x5 ;  /* 0x0000000400027c11 */ /* 0x000fca000f8e28ff */
[----:B------:R-:W0:Y:S01]  /*12f0*/  LDCU UR4, c[0x0][0x3a0] ;  /* 0x00007400ff0477ac */ /* 0x000e220008000800 */
[----:B------:R1:W-:Y:S04]  /*1300*/  STS.128 [R2], RZ ;  /* 0x000000ff02007388 */ /* 0x0003e80000000c00 */
[----:B------:R1:W-:Y:S01]  /*1310*/  STS.128 [R2+0x10], RZ ;  /* 0x000010ff02007388 */ /* 0x0003e20000000c00 */
[----:B0-----:R-:W-:-:S09]  /*1320*/  UISETP.GT.AND UP0, UPT, UR4, 0xf, UPT ;  /* 0x0000000f0400788c */ /* 0x001fd2000bf04270 */
[----:B-1----:R-:W-:Y:S05]  /*1330*/  BRA.U !UP0, `(.L_x_23) ;  /* 0x0000002d08d07547 */ /* 0x002fea000b800000 */
[----:B------:R-:W0:Y:S01]  /*1340*/  LDCU UR9, c[0x0][0x3a4] ;  /* 0x00007480ff0977ac */ /* 0x000e220008000800 */
[----:B------:R-:W1:Y:S01]  /*1350*/  S2UR UR10, SR_SWINHI ;  /* 0x00000000000a79c3 */ /* 0x000e620000002f00 */
[C---:B------:R-:W-:Y:S01]  /*1360*/  SHF.L.U32 R18, R0.reuse, 0x1, RZ ;  /* 0x0000000100127819 */ /* 0x040fe200000006ff */
[C---:B------:R-:W-:Y:S01]  /*1370*/  VIADD R29, R0.reuse, 0x40 ;  /* 0x00000040001d7836 */ /* 0x040fe20000000000 */
[----:B------:R-:W-:Y:S01]  /*1380*/  UIADD3 UR4, UPT, UPT, UR5, 0x4100, URZ ;  /* 0x0000410005047890 */ /* 0x000fe2000fffe0ff */
[----:B------:R-:W-:Y:S01]  /*1390*/  VIADD R23, R0, 0xa0 ;  /* 0x000000a000177836 */ /* 0x000fe20000000000 */
[----:B------:R-:W-:Y:S01]  /*13a0*/  ULEA UR11, UR8, UR5, 0x18 ;  /* 0x00000005080b7291 */ /* 0x000fe2000f8ec0ff */
[----:B------:R-:W-:Y:S01]  /*13b0*/  LOP3.LUT R18, R18, 0x1e, RZ, 0xc0, !PT ;  /* 0x0000001e12127812 */ /* 0x000fe200078ec0ff */
[----:B------:R-:W-:Y:S01]  /*13c0*/  ULEA UR8, UR8, UR4, 0x18 ;  /* 0x0000000408087291 */ /* 0x000fe2000f8ec0ff */
[C---:B------:R-:W-:Y:S01]  /*13d0*/  IADD3 R31, PT, PT, R0.reuse, 0x20, RZ ;  /* 0x00000020001f7810 */ /* 0x040fe20007ffe0ff */
[----:B------:R-:W-:Y:S01]  /*13e0*/  IMAD.MOV.U32 R22, RZ, RZ, RZ ;  /* 0x000000ffff167224 */ /* 0x000fe200078e00ff */
[----:B------:R-:W-:-:S02]  /*13f0*/  IADD3 R27, PT, PT, R0, 0x60, RZ ;  /* 0x00000060001b7810 */ /* 0x000fc40007ffe0ff */
[----:B------:R-:W-:Y:S01]  /*1400*/  IADD3 R25, PT, PT, R0, 0x80, RZ ;  /* 0x0000008000197810 */ /* 0x000fe20007ffe0ff */
[----:B------:R-:W-:Y:S01]  /*1410*/  VIADD R18, R18, UR8 ;  /* 0x0000000812127c36 */ /* 0x000fe20008000000 */
[C---:B------:R-:W-:Y:S02]  /*1420*/  IADD3 R21, PT, PT, R0.reuse, 0xc0, RZ ;  /* 0x000000c000157810 */ /* 0x040fe40007ffe0ff */
[----:B------:R-:W-:Y:S01]  /*1430*/  IADD3 R19, PT, PT, R0, 0xe0, RZ ;  /* 0x000000e000137810 */ /* 0x000fe20007ffe0ff */
[----:B0-----:R-:W-:Y:S02]  /*1440*/  USHF.R.S32.HI UR5, URZ, 0x1f, UR9 ;  /* 0x0000001fff057899 */ /* 0x001fe40008011409 */
[----:B------:R-:W-:Y:S02]  /*1450*/  I2FP.F32.S32 R2, UR9 ;  /* 0x0000000900027c45 */ /* 0x000fe40008201400 */
[----:B------:R-:W-:Y:S01]  /*1460*/  SHF.R.U32.HI R33, RZ, 0x4, R0 ;  /* 0x00000004ff217819 */ /* 0x000fe20000011600 */
[----:B------:R-:W-:Y:S01]  /*1470*/  ULEA.HI UR5, UR5, UR9, URZ, 0x4 ;  /* 0x0000000905057291 */ /* 0x000fe2000f8f20ff */
[----:B------:R-:W-:Y:S01]  /*1480*/  MOV R20, RZ ;  /* 0x000000ff00147202 */ /* 0x000fe20000000f00 */
[----:B------:R-:W-:Y:S01]  /*1490*/  VIADD R3, R2, 0xf3000000 ;  /* 0xf300000002037836 */ /* 0x000fe20000000000 */
[----:B------:R-:W-:Y:S01]  /*14a0*/  MOV R37, 0xff800000 ;  /* 0xff80000000257802 */ /* 0x000fe20000000f00 */
[----:B------:R-:W-:Y:S01]  /*14b0*/  ULEA.HI.SX32 UR9, UR5, 0xffffffff, 0x1c ;  /* 0xffffffff05097891 */ /* 0x000fe2000f8fe2ff */
[----:B------:R-:W-:-:S02]  /*14c0*/  SHF.R.U32.HI R31, RZ, 0x4, R31 ;  /* 0x00000004ff1f7819 */ /* 0x000fc4000001161f */
[----:B------:R-:W-:Y:S01]  /*14d0*/  ISETP.GT.U32.AND P0, PT, R3, 0x727fffff, PT ;  /* 0x727fffff0300780c */ /* 0x000fe20003f04070 */
[----:B------:R-:W-:Y:S01]  /*14e0*/  UMOV UR4, UR11 ;  /* 0x0000000b00047c82 */ /* 0x000fe20008000000 */
[----:B-1----:R-:W-:Y:S01]  /*14f0*/  UMOV UR5, UR10 ;  /* 0x0000000a00057c82 */ /* 0x002fe20008000000 */
[----:B------:R0:W1:Y:S01]  /*1500*/  MUFU.RSQ R3, R2 ;  /* 0x0000000200037308 */ /* 0x0000620000001400 */
[----:B------:R-:W-:Y:S01]  /*1510*/  ULEA.HI UR10, UR9, UR9, URZ, 0x1 ;  /* 0x00000009090a7291 */ /* 0x000fe2000f8f08ff */
[----:B------:R-:W-:Y:S01]  /*1520*/  SHF.R.U32.HI R29, RZ, 0x4, R29 ;  /* 0x00000004ff1d7819 */ /* 0x000fe2000001161d */
[----:B------:R-:W-:Y:S01]  /*1530*/  USHF.L.U32 UR11, UR9, 0x4, URZ ;  /* 0x00000004090b7899 */ /* 0x000fe200080006ff */
[----:B------:R-:W-:Y:S01]  /*1540*/  SHF.R.U32.HI R27, RZ, 0x4, R27 ;  /* 0x00000004ff1b7819 */ /* 0x000fe2000001161b */
[----:B------:R-:W-:Y:S01]  /*1550*/  ULOP3.LUT UR10, UR10, 0xfffffffe, URZ, 0xc0, !UPT ;  /* 0xfffffffe0a0a7892 */ /* 0x000fe2000f8ec0ff */
[----:B------:R-:W-:Y:S01]  /*1560*/  SHF.R.U32.HI R25, RZ, 0x4, R25 ;  /* 0x00000004ff197819 */ /* 0x000fe20000011619 */
[----:B------:R-:W-:Y:S01]  /*1570*/  UIMAD.WIDE UR4, UR11, 0x2, UR4 ;  /* 0x000000020b0478a5 */ /* 0x000fe2000f8e0204 */
[----:B------:R-:W-:Y:S01]  /*1580*/  SHF.R.U32.HI R23, RZ, 0x4, R23 ;  /* 0x00000004ff177819 */ /* 0x000fe20000011617 */
[----:B------:R-:W-:Y:S01]  /*1590*/  UIADD3 UR12, UPT, UPT, UR9, -UR10, URZ ;  /* 0x8000000a090c7290 */ /* 0x000fe2000fffe0ff */
[----:B------:R-:W-:-:S02]  /*15a0*/  SHF.R.U32.HI R21, RZ, 0x4, R21 ;  /* 0x00000004ff157819 */ /* 0x000fc40000011615 */
[----:B------:R-:W-:Y:S01]  /*15b0*/  SHF.R.U32.HI R19, RZ, 0x4, R19 ;  /* 0x00000004ff137819 */ /* 0x000fe20000011613 */
[----:B0-----:R-:W-:Y:S08]  /*15c0*/  @!P0 BRA `(.L_x_24) ;  /* 0x00000000000c8947 */ /* 0x001ff00003800000 */
[----:B------:R-:W-:-:S07]  /*15d0*/  MOV R4, 0x15f0 ;  /* 0x000015f000047802 */ /* 0x000fce0000000f00 */
[----:B-1----:R-:W-:Y:S05]  /*15e0*/  CALL.REL.NOINC `($__internal_3_$__cuda_sm20_sqrt_rn_f32_slowpath) ;  /* 0x0000003c001c7944 */ /* 0x002fea0003c00000 */
[----:B------:R-:W-:Y:S05]  /*15f0*/  BRA `(.L_x_25) ;  /* 0x0000000000107947 */ /* 0x000fea0003800000 */
.L_x_24:
[----:B-1----:R-:W-:Y:S01]  /*1600*/  FMUL.FTZ R5, R2, R3 ;  /* 0x0000000302057220 */ /* 0x002fe20000410000 */
[----:B------:R-:W-:-:S03]  /*1610*/  FMUL.FTZ R3, R3, 0.5 ;  /* 0x3f00000003037820 */ /* 0x000fc60000410000 */
[----:B------:R-:W-:-:S04]  /*1620*/  FFMA R0, -R5, R5, R2 ;  /* 0x0000000505007223 */ /* 0x000fc80000000102 */
[----:B------:R-:W-:-:S07]  /*1630*/  FFMA R0, R0, R3, R5 ;  /* 0x0000000300007223 */ /* 0x000fce0000000005 */
.L_x_25:
[----:B------:R-:W-:-:S04]  /*1640*/  IADD3 R2, PT, PT, R0, 0x1800000, RZ ;  /* 0x0180000000027810 */ /* 0x000fc80007ffe0ff */
[----:B------:R-:W-:-:S04]  /*1650*/  LOP3.LUT R2, R2, 0x7f800000, RZ, 0xc0, !PT ;  /* 0x7f80000002027812 */ /* 0x000fc800078ec0ff */
[----:B------:R-:W-:-:S13]  /*1660*/  ISETP.GT.U32.AND P0, PT, R2, 0x1ffffff, PT ;  /* 0x01ffffff0200780c */ /* 0x000fda0003f04070 */
[----:B------:R-:W-:Y:S05]  /*1670*/  @P0 BRA `(.L_x_26) ;  /* 0x00000000000c0947 */ /* 0x000fea0003800000 */
[----:B------:R-:W-:-:S07]  /*1680*/  MOV R7, 0x16a0 ;  /* 0x000016a000077802 */ /* 0x000fce0000000f00 */
[----:B------:R-:W-:Y:S05]  /*1690*/  CALL.REL.NOINC `($__internal_2_$__cuda_sm20_rcp_rn_f32_slowpath) ;  /* 0x00000038001c7944 */ /* 0x000fea0003c00000 */
[----:B------:R-:W-:Y:S05]  /*16a0*/  BRA `(.L_x_27) ;  /* 0x0000000000107947 */ /* 0x000fea0003800000 */
.L_x_26:
[----:B------:R-:W0:Y:S02]  /*16b0*/  MUFU.RCP R17, R0 ;  /* 0x0000000000117308 */ /* 0x000e240000001000 */
[----:B0-----:R-:W-:-:S04]  /*16c0*/  FFMA R2, R17, R0, -1 ;  /* 0xbf80000011027423 */ /* 0x001fc80000000000 */
[----:B------:R-:W-:-:S04]  /*16d0*/  FADD.FTZ R2, -R2, -RZ ;  /* 0x800000ff02027221 */ /* 0x000fc80000010100 */
[----:B------:R-:W-:-:S07]  /*16e0*/  FFMA R17, R17, R2, R17 ;  /* 0x0000000211117223 */ /* 0x000fce0000000011 */
.L_x_27:
[----:B------:R-:W0:Y:S01]  /*16f0*/  LDCU.64 UR10, c[0x0][0x3a0] ;  /* 0x00007400ff0a77ac */ /* 0x000e220008000a00 */
[----:B------:R-:W-:Y:S01]  /*1700*/  MOV R3, 0xff800000 ;  /* 0xff80000000037802 */ /* 0x000fe20000000f00 */
[----:B------:R-:W-:Y:S01]  /*1710*/  IMAD.MOV.U32 R16, RZ, RZ, RZ ;  /* 0x000000ffff107224 */ /* 0x000fe200078e00ff */
[----:B0-----:R-:W-:-:S04]  /*1720*/  USHF.R.S32.HI UR8, URZ, 0x1f, UR11 ;  /* 0x0000001fff087899 */ /* 0x001fc8000801140b */
[----:B------:R-:W-:-:S04]  /*1730*/  ULEA.HI UR8, UR8, UR11, URZ, 0x4 ;  /* 0x0000000b08087291 */ /* 0x000fc8000f8f20ff */
[----:B------:R-:W-:Y:S02]  /*1740*/  ULEA.HI.SX32 UR9, UR8, 0xffffffff, 0x1c ;  /* 0xffffffff08097891 */ /* 0x000fe4000f8fe2ff */
[----:B------:R-:W-:Y:S02]  /*1750*/  USHF.R.S32.HI UR8, URZ, 0x1f, UR10 ;  /* 0x0000001fff087899 */ /* 0x000fe4000801140a */
[----:B------:R-:W-:Y:S02]  /*1760*/  UISETP.LT.AND UP0, UPT, UR9, 0x1, UPT ;  /* 0x000000010900788c */ /* 0x000fe4000bf01270 */
[----:B------:R-:W-:Y:S02]  /*1770*/  ULEA.HI UR8, UR8, UR10, URZ, 0x4 ;  /* 0x0000000a08087291 */ /* 0x000fe4000f8f20ff */
[----:B------:R-:W-:Y:S02]  /*1780*/  USEL UR9, UR9, 0x1, !UP0 ;  /* 0x0000000109097887 */ /* 0x000fe4000c000000 */
[----:B------:R-:W-:-:S02]  /*1790*/  USHF.R.S32.HI UR14, URZ, 0x4, UR8 ;  /* 0x00000004ff0e7899 */ /* 0x000fc40008011408 */
[----:B------:R-:W-:-:S12]  /*17a0*/  UIADD3 UR17, UPT, UPT, -UR9, URZ, URZ ;  /* 0x000000ff09117290 */ /* 0x000fd8000fffe1ff */
.L_x_55:
[----:B0-----:R-:W0:Y:S01]  /*17b0*/  S2R R0, SR_TID.X ;  /* 0x0000000000007919 */ /* 0x001e220000002100 */
[----:B------:R-:W1:Y:S01]  /*17c0*/  LDC.64 R34, c[0x0][0x388] ;  /* 0x0000e200ff227b82 */ /* 0x000e620000000a00 */
[----:B------:R-:W2:Y:S01]  /*17d0*/  LDCU UR21, c[0x0][0x3a4] ;  /* 0x00007480ff1577ac */ /* 0x000ea20008000800 */
[C---:B------:R-:W-:Y:S01]  /*17e0*/  LEA R53, R22.reuse, R33, 0x4 ;  /* 0x0000002116357211 */ /* 0x040fe200078e20ff */
[C---:B------:R-:W-:Y:S01]  /*17f0*/  IMAD R28, R22.reuse, 0x10, R29 ;  /* 0x00000010161c7824 */ /* 0x040fe200078e021d */
[C---:B------:R-:W-:Y:S01]  /*1800*/  LEA R26, R22.reuse, R31, 0x4 ;  /* 0x0000001f161a7211 */ /* 0x040fe200078e20ff */
[C---:B------:R-:W-:Y:S01]  /*1810*/  IMAD R36, R22.reuse, 0x10, R23 ;  /* 0x0000001016247824 */ /* 0x040fe200078e0217 */
[C---:B------:R-:W-:Y:S02]  /*1820*/  LEA R30, R22.reuse, R27, 0x4 ;  /* 0x0000001b161e7211 */ /* 0x040fe400078e20ff */
[C---:B------:R-:W-:Y:S02]  /*1830*/  LEA R32, R22.reuse, R25, 0x4 ;  /* 0x0000001916207211 */ /* 0x040fe400078e20ff */
[----:B------:R-:W-:-:S02]  /*1840*/  LEA R50, R22, R21, 0x4 ;  /* 0x0000001516327211 */ /* 0x000fc400078e20ff */
[----:B------:R-:W-:Y:S02]  /*1850*/  LEA R51, R22, R19, 0x4 ;  /* 0x0000001316337211 */ /* 0x000fe400078e20ff */
[----:B0-----:R-:W-:-:S05]  /*1860*/  LOP3.LUT R5, R0, 0xf, RZ, 0xc0, !PT ;  /* 0x0000000f00057812 */ /* 0x001fca00078ec0ff */
[--C-:B--2---:R-:W-:Y:S02]  /*1870*/  IMAD R53, R53, UR21, R5.reuse ;  /* 0x0000001535357c24 */ /* 0x104fe4000f8e0205 */
[--C-:B------:R-:W-:Y:S02]  /*1880*/  IMAD R26, R26, UR21, R5.reuse ;  /* 0x000000151a1a7c24 */ /* 0x100fe4000f8e0205 */
[--C-:B------:R-:W-:Y:S02]  /*1890*/  IMAD R28, R28, UR21, R5.reuse ;  /* 0x000000151c1c7c24 */ /* 0x100fe4000f8e0205 */
[--C-:B------:R-:W-:Y:S02]  /*18a0*/  IMAD R30, R30, UR21, R5.reuse ;  /* 0x000000151e1e7c24 */ /* 0x100fe4000f8e0205 */
[----:B------:R-:W-:Y:S02]  /*18b0*/  IMAD R32, R32, UR21, R5 ;  /* 0x0000001520207c24 */ /* 0x000fe4000f8e0205 */
[----:B-1----:R-:W-:-:S04]  /*18c0*/  IMAD.WIDE R40, R53, 0x2, R34 ;  /* 0x0000000235287825 */ /* 0x002fc800078e0222 */
[----:B------:R-:W-:Y:S02]  /*18d0*/  IMAD.WIDE R38, R26, 0x2, R34 ;  /* 0x000000021a267825 */ /* 0x000fe400078e0222 */
[----:B------:R-:W2:Y:S02]  /*18e0*/  LDG.E.U16 R40, desc[UR18][R40.64] ;  /* 0x0000001228287981 */ /* 0x000ea4000c1e1500 */
[--C-:B------:R-:W-:Y:S02]  /*18f0*/  IMAD R36, R36, UR21, R5.reuse ;  /* 0x0000001524247c24 */ /* 0x100fe4000f8e0205 */
[--C-:B------:R-:W-:Y:S01]  /*1900*/  IMAD R50, R50, UR21, R5.reuse ;  /* 0x0000001532327c24 */ /* 0x100fe2000f8e0205 */
[----:B------:R0:W3:Y:S01]  /*1910*/  LDG.E.U16 R38, desc[UR18][R38.64] ;  /* 0x0000001226267981 */ /* 0x0000e2000c1e1500 */
[----:B------:R-:W-:Y:S02]  /*1920*/  IMAD R51, R51, UR21, R5 ;  /* 0x0000001533337c24 */ /* 0x000fe4000f8e0205 */
[----:B------:R-:W-:-:S04]  /*1930*/  IMAD.WIDE R12, R28, 0x2, R34 ;  /* 0x000000021c0c7825 */ /* 0x000fc800078e0222 */
[--C-:B------:R-:W-:Y:S02]  /*1940*/  IMAD.WIDE R4, R30, 0x2, R34.reuse ;  /* 0x000000021e047825 */ /* 0x100fe400078e0222 */
[----:B------:R-:W4:Y:S02]  /*1950*/  LDG.E.U16 R12, desc[UR18][R12.64] ;  /* 0x000000120c0c7981 */ /* 0x000f24000c1e1500 */
[--C-:B------:R-:W-:Y:S02]  /*1960*/  IMAD.WIDE R6, R32, 0x2, R34.reuse ;  /* 0x0000000220067825 */ /* 0x100fe400078e0222 */
[----:B------:R1:W5:Y:S02]  /*1970*/  LDG.E.U16 R4, desc[UR18][R4.64] ;  /* 0x0000001204047981 */ /* 0x000364000c1e1500 */
[--C-:B------:R-:W-:Y:S02]  /*1980*/  IMAD.WIDE R10, R36, 0x2, R34.reuse ;  /* 0x00000002240a7825 */ /* 0x100fe400078e0222 */
[----:B------:R-:W5:Y:S02]  /*1990*/  LDG.E.U16 R6, desc[UR18][R6.64] ;  /* 0x0000001206067981 */ /* 0x000f64000c1e1500 */
[----:B------:R-:W-:-:S02]  /*19a0*/  IMAD.WIDE R8, R50, 0x2, R34 ;  /* 0x0000000232087825 */ /* 0x000fc400078e0222 */
[----:B------:R-:W5:Y:S02]  /*19b0*/  LDG.E.U16 R0, desc[UR18][R10.64] ;  /* 0x000000120a007981 */ /* 0x000f64000c1e1500 */
[----:B------:R-:W-:Y:S02]  /*19c0*/  IMAD.WIDE R14, R51, 0x2, R34 ;  /* 0x00000002330e7825 */ /* 0x000fe400078e0222 */
[----:B------:R-:W5:Y:S04]  /*19d0*/  LDG.E.U16 R2, desc[UR18][R8.64] ;  /* 0x0000001208027981 */ /* 0x000f68000c1e1500 */
[----:B------:R1:W5:Y:S01]  /*19e0*/  LDG.E.U16 R14, desc[UR18][R14.64] ;  /* 0x000000120e0e7981 */ /* 0x000362000c1e1500 */
[--C-:B0-----:R-:W-:Y:S01]  /*19f0*/  IMAD R39, R33, 0x20, R18.reuse ;  /* 0x0000002021277824 */ /* 0x101fe200078e0212 */
[-C--:B------:R-:W-:Y:S01]  /*1a00*/  LEA R41, R31, R18.reuse, 0x5 ;  /* 0x000000121f297211 */ /* 0x080fe200078e28ff */
[----:B-1----:R-:W-:Y:S01]  /*1a10*/  IMAD R5, R27, 0x20, R18 ;  /* 0x000000201b057824 */ /* 0x002fe200078e0212 */
[----:B------:R-:W-:-:S02]  /*1a20*/  LEA R13, R29, R18, 0x5 ;  /* 0x000000121d0d7211 */ /* 0x000fc400078e28ff */
[-C--:B------:R-:W-:Y:S01]  /*1a30*/  LEA R43, R25, R18.reuse, 0x5 ;  /* 0x00000012192b7211 */ /* 0x080fe200078e28ff */
[----:B------:R-:W-:Y:S01]  /*1a40*/  IMAD R47, R21, 0x20, R18 ;  /* 0x00000020152f7824 */ /* 0x000fe200078e0212 */
[-C--:B------:R-:W-:Y:S02]  /*1a50*/  LEA R45, R23, R18.reuse, 0x5 ;  /* 0x00000012172d7211 */ /* 0x080fe400078e28ff */
[----:B------:R-:W-:Y:S01]  /*1a60*/  LEA R15, R19, R18, 0x5 ;  /* 0x00000012130f7211 */ /* 0x000fe200078e28ff */
[----:B------:R-:W-:Y:S01]  /*1a70*/  UISETP.GE.AND UP0, UPT, UR21, 0x20, UPT ;  /* 0x000000201500788c */ /* 0x000fe2000bf06270 */
[----:B------:R-:W-:Y:S02]  /*1a80*/  CS2R R10, SRZ ;  /* 0x00000000000a7805 */ /* 0x000fe4000001ff00 */
[----:B------:R-:W-:Y:S01]  /*1a90*/  CS2R R8, SRZ ;  /* 0x0000000000087805 */ /* 0x000fe2000001ff00 */
[----:B--2---:R-:W-:Y:S04]  /*1aa0*/  STS.U16 [R39], R40 ;  /* 0x0000002827007388 */ /* 0x004fe80000000400 */
[----:B---3--:R-:W-:Y:S04]  /*1ab0*/  STS.U16 [R41], R38 ;  /* 0x0000002629007388 */ /* 0x008fe80000000400 */
[----:B----4-:R-:W-:Y:S04]  /*1ac0*/  STS.U16 [R13], R12 ;  /* 0x0000000c0d007388 */ /* 0x010fe80000000400 */
[----:B-----5:R-:W-:Y:S04]  /*1ad0*/  STS.U16 [R5], R4 ;  /* 0x0000000405007388 */ /* 0x020fe80000000400 */
[----:B------:R0:W-:Y:S04]  /*1ae0*/  STS.U16 [R43], R6 ;  /* 0x000000062b007388 */ /* 0x0001e80000000400 */
[----:B------:R1:W-:Y:S04]  /*1af0*/  STS.U16 [R45], R0 ;  /* 0x000000002d007388 */ /* 0x0003e80000000400 */
[----:B------:R1:W-:Y:S04]  /*1b00*/  STS.U16 [R47], R2 ;  /* 0x000000022f007388 */ /* 0x0003e80000000400 */
[----:B------:R1:W-:Y:S01]  /*1b10*/  STS.U16 [R15], R14 ;  /* 0x0000000e0f007388 */ /* 0x0003e20000000400 */
[----:B0-----:R-:W-:-:S02]  /*1b20*/  CS2R R6, SRZ ;  /* 0x0000000000067805 */ /* 0x001fc4000001ff00 */
[----:B------:R-:W-:Y:S01]  /*1b30*/  CS2R R4, SRZ ;  /* 0x0000000000047805 */ /* 0x000fe2000001ff00 */
[----:B------:R-:W-:Y:S06]  /*1b40*/  BRA.U !UP0, `(.L_x_28) ;  /* 0x0000000508687547 */ /* 0x000fec000b800000 */
[----:B------:R-:W0:Y:S01]  /*1b50*/  S2R R11, SR_LANEID ;  /* 0x00000000000b7919 */ /* 0x000e220000000000 */
[----:B------:R-:W2:Y:S01]  /*1b60*/  S2UR UR9, SR_CgaCtaId ;  /* 0x00000000000979c3 */ /* 0x000ea20000008800 */
[----:B------:R-:W-:Y:S01]  /*1b70*/  MOV R39, RZ ;  /* 0x000000ff00277202 */ /* 0x000fe20000000f00 */
[----:B------:R-:W-:Y:S01]  /*1b80*/  UMOV UR8, 0x400 ;  /* 0x0000040000087882 */ /* 0x000fe20000000000 */
[----:B------:R-:W-:Y:S01]  /*1b90*/  IMAD.MOV.U32 R24, RZ, RZ, RZ ;  /* 0x000000ffff187224 */ /* 0x000fe200078e00ff */
[----:B------:R-:W-:-:S04]  /*1ba0*/  UMOV UR13, UR17 ;  /* 0x00000011000d7c82 */ /* 0x000fc80008000000 */
[----:B------:R-:W3:Y:S01]  /*1bb0*/  S2UR UR11, SR_SWINHI ;  /* 0x00000000000b79c3 */ /* 0x000ee20000002f00 */
[----:B--2---:R-:W-:Y:S02]  /*1bc0*/  ULEA UR10, UR9, UR8, 0x18 ;  /* 0x00000008090a7291 */ /* 0x004fe4000f8ec0ff */
[----:B------:R-:W-:-:S04]  /*1bd0*/  UIADD3 UR8, UPT, UPT, UR8, 0x4100, URZ ;  /* 0x0000410008087890 */ /* 0x000fc8000fffe0ff */
[----:B------:R-:W-:Y:S01]  /*1be0*/  ULEA UR20, UR9, UR8, 0x18 ;  /* 0x0000000809147291 */ /* 0x000fe2000f8ec0ff */
[----:B0-----:R-:W-:Y:S02]  /*1bf0*/  LOP3.LUT R38, R11, 0x3, RZ, 0xc0, !PT ;  /* 0x000000030b267812 */ /* 0x001fe400078ec0ff */
[----:B------:R-:W-:Y:S01]  /*1c00*/  SHF.R.U32.HI R11, RZ, 0x2, R11 ;  /* 0x00000002ff0b7819 */ /* 0x000fe2000001160b */
[----:B------:R-:W-:Y:S01]  /*1c10*/  UMOV UR8, UR10 ;  /* 0x0000000a00087c82 */ /* 0x000fe20008000000 */
[----:B---3--:R-:W-:Y:S01]  /*1c20*/  UMOV UR9, UR11 ;  /* 0x0000000b00097c82 */ /* 0x008fe20008000000 */
[----:B------:R-:W-:Y:S01]  /*1c30*/  UMOV UR15, UR8 ;  /* 0x00000008000f7c82 */ /* 0x000fe20008000000 */
[----:B------:R-:W-:Y:S01]  /*1c40*/  UMOV UR16, UR9 ;  /* 0x0000000900107c82 */ /* 0x000fe20008000000 */
[----:B-1----:R-:W-:Y:S01]  /*1c50*/  IMAD.WIDE.U32 R46, R11, 0x104, R38 ;  /* 0x000001040b2e7825 */ /* 0x002fe200078e0026 */
[----:B------:R-:W-:Y:S01]  /*1c60*/  UMOV UR8, UR20 ;  /* 0x0000001400087c82 */ /* 0x000fe20008000000 */
[----:B------:R-:W-:-:S02]  /*1c70*/  UMOV UR9, UR11 ;  /* 0x0000000b00097c82 */ /* 0x000fc40008000000 */
[----:B------:R-:W-:Y:S01]  /*1c80*/  IMAD.WIDE.U32 R38, R11, 0x8, R38 ;  /* 0x000000080b267825 */ /* 0x000fe200078e0026 */
[----:B------:R-:W-:Y:S02]  /*1c90*/  MOV R11, RZ ;  /* 0x000000ff000b7202 */ /* 0x000fe40000000f00 */
[----:B------:R-:W-:Y:S02]  /*1ca0*/  SHF.L.U64.HI R2, R46, 0x2, R47 ;  /* 0x000000022e027819 */ /* 0x000fe4000001022f */
[----:B------:R-:W-:-:S07]  /*1cb0*/  SHF.L.U64.HI R0, R38, 0x2, R39 ;  /* 0x0000000226007819 */ /* 0x000fce0000010227 */
.L_x_29:
[----:B------:R-:W-:Y:S01]  /*1cc0*/  BAR.SYNC.DEFER_BLOCKING 0x0 ;  /* 0x0000000000007b1d */ /* 0x000fe20000010000 */
[----:B------:R-:W-:Y:S01]  /*1cd0*/  IADD3 R53, PT, PT, R53, 0x10, RZ ;  /* 0x0000001035357810 */ /* 0x000fe20007ffe0ff */
[----:B------:R-:W-:-:S04]  /*1ce0*/  VIADD R26, R26, 0x10 ;  /* 0x000000101a1a7836 */ /* 0x000fc80000000000 */
[----:B------:R-:W-:-:S04]  /*1cf0*/  IMAD.WIDE.U32 R12, R53, 0x2, R34 ;  /* 0x00000002350c7825 */ /* 0x000fc800078e0022 */
[----:B------:R-:W-:Y:S02]  /*1d00*/  IMAD.WIDE.U32 R40, R26, 0x2, R34 ;  /* 0x000000021a287825 */ /* 0x000fe400078e0022 */
[----:B------:R-:W2:Y:S04]  /*1d10*/  LDG.E.U16 R12, desc[UR18][R12.64] ;  /* 0x000000120c0c7981 */ /* 0x000ea8000c1e1500 */
[----:B------:R0:W3:Y:S01]  /*1d20*/  LDG.E.U16 R41, desc[UR18][R40.64] ;  /* 0x0000001228297981 */ /* 0x0000e2000c1e1500 */
[----:B------:R-:W-:Y:S02]  /*1d30*/  SHF.L.U32 R45, R24, 0x9, RZ ;  /* 0x00000009182d7819 */ /* 0x000fe400000006ff */
[----:B------:R-:W-:Y:S02]  /*1d40*/  IADD3 R28, PT, PT, R28, 0x10, RZ ;  /* 0x000000101c1c7810 */ /* 0x000fe40007ffe0ff */
[----:B------:R-:W-:-:S02]  /*1d50*/  LOP3.LUT R15, R45, 0x200, RZ, 0xc, !PT ;  /* 0x000002002d0f7812 */ /* 0x000fc400078e0cff */
[----:B------:R-:W-:-:S03]  /*1d60*/  IADD3 R30, PT, PT, R30, 0x10, RZ ;  /* 0x000000101e1e7810 */ /* 0x000fc60007ffe0ff */
[----:B------:R-:W-:Y:S01]  /*1d70*/  IMAD.IADD R44, R18, 0x1, R15 ;  /* 0x00000001122c7824 */ /* 0x000fe200078e020f */
[----:B------:R-:W-:Y:S01]  /*1d80*/  IADD3 R32, PT, PT, R32, 0x10, RZ ;  /* 0x0000001020207810 */ /* 0x000fe20007ffe0ff */
[----:B------:R-:W-:-:S03]  /*1d90*/  IMAD.WIDE.U32 R14, R28, 0x2, R34 ;  /* 0x000000021c0e7825 */ /* 0x000fc600078e0022 */
[----:B------:R-:W-:Y:S01]  /*1da0*/  LEA R49, R33, R44, 0x5 ;  /* 0x0000002c21317211 */ /* 0x000fe200078e28ff */
[----:B------:R-:W-:Y:S01]  /*1db0*/  IMAD.WIDE.U32 R42, R32, 0x2, R34 ;  /* 0x00000002202a7825 */ /* 0x000fe200078e0022 */
[----:B------:R1:W4:Y:S01]  /*1dc0*/  LDG.E.U16 R52, desc[UR18][R14.64] ;  /* 0x000000120e347981 */ /* 0x000322000c1e1500 */
[----:B------:R-:W-:Y:S02]  /*1dd0*/  IADD3 R36, PT, PT, R36, 0x10, RZ ;  /* 0x0000001024247810 */ /* 0x000fe40007ffe0ff */
[----:B0-----:R-:W-:Y:S02]  /*1de0*/  IMAD R40, R31, 0x20, R44 ;  /* 0x000000201f287824 */ /* 0x001fe400078e022c */
[----:B------:R-:W-:Y:S01]  /*1df0*/  VIADD R50, R50, 0x10 ;  /* 0x0000001032327836 */ /* 0x000fe20000000000 */
[----:B------:R-:W5:Y:S01]  /*1e00*/  LDG.E.U16 R42, desc[UR18][R42.64] ;  /* 0x000000122a2a7981 */ /* 0x000f62000c1e1500 */
[----:B------:R-:W-:Y:S02]  /*1e10*/  IADD3 R51, PT, PT, R51, 0x10, RZ ;  /* 0x0000001033337810 */ /* 0x000fe40007ffe0ff */
[----:B-1----:R-:W-:-:S06]  /*1e20*/  IMAD.WIDE.U32 R14, R50, 0x2, R34 ;  /* 0x00000002320e7825 */ /* 0x002fcc00078e0022 */
[----:B------:R-:W5:Y:S04]  /*1e30*/  LDG.E.U16 R14, desc[UR18][R14.64] ;  /* 0x000000120e0e7981 */ /* 0x000f68000c1e1500 */
[----:B--2---:R0:W-:Y:S02]  /*1e40*/  STS.U16 [R49], R12 ;  /* 0x0000000c31007388 */ /* 0x0041e40000000400 */
[--C-:B0-----:R-:W-:Y:S02]  /*1e50*/  IMAD.WIDE.U32 R12, R30, 0x2, R34.reuse ;  /* 0x000000021e0c7825 */ /* 0x101fe400078e0022 */
[----:B---3--:R0:W-:Y:S04]  /*1e60*/  STS.U16 [R40], R41 ;  /* 0x0000002928007388 */ /* 0x0081e80000000400 */
[----:B------:R1:W2:Y:S01]  /*1e70*/  LDG.E.U16 R48, desc[UR18][R12.64] ;  /* 0x000000120c307981 */ /* 0x0002a2000c1e1500 */
[----:B0-----:R-:W-:-:S04]  /*1e80*/  IMAD.WIDE.U32 R40, R36, 0x2, R34 ;  /* 0x0000000224287825 */ /* 0x001fc800078e0022 */
[----:B-1----:R-:W-:Y:S01]  /*1e90*/  IMAD.WIDE.U32 R12, R51, 0x2, R34 ;  /* 0x00000002330c7825 */ /* 0x002fe200078e0022 */
[----:B------:R-:W3:Y:S05]  /*1ea0*/  LDG.E.U16 R43, desc[UR18][R40.64] ;  /* 0x00000012282b7981 */ /* 0x000eea000c1e1500 */
[----:B------:R0:W3:Y:S01]  /*1eb0*/  LDG.E.U16 R12, desc[UR18][R12.64] ;  /* 0x000000120c0c7981 */ /* 0x0000e2000c1e1500 */
[----:B------:R-:W-:Y:S01]  /*1ec0*/  IMAD R15, R27, 0x20, R44 ;  /* 0x000000201b0f7824 */ /* 0x000fe200078e022c */
[----:B------:R-:W-:Y:S02]  /*1ed0*/  LOP3.LUT R45, R45, 0x200, RZ, 0xc0, !PT ;  /* 0x000002002d2d7812 */ /* 0x000fe400078ec0ff */
[----:B0-----:R-:W-:-:S05]  /*1ee0*/  LEA R13, R29, R44, 0x5 ;  /* 0x0000002c1d0d7211 */ /* 0x001fca00078e28ff */
[----:B----4-:R0:W-:Y:S01]  /*1ef0*/  STS.U16 [R13], R52 ;  /* 0x000000340d007388 */ /* 0x0101e20000000400 */
[----:B------:R-:W-:Y:S01]  /*1f00*/  IADD3 R45, P1, PT, R45, UR8, RZ ;  /* 0x000000082d2d7c10 */ /* 0x000fe2000ff3e0ff */
[----:B------:R-:W-:Y:S01]  /*1f10*/  IMAD R41, R21, 0x20, R44 ;  /* 0x0000002015297824 */ /* 0x000fe200078e022c */
[-C--:B0-----:R-:W-:Y:S02]  /*1f20*/  LEA R52, R25, R44.reuse, 0x5 ;  /* 0x0000002c19347211 */ /* 0x081fe400078e28ff */
[----:B------:R-:W-:Y:S01]  /*1f30*/  LEA R13, R19, R44, 0x5 ;  /* 0x0000002c130d7211 */ /* 0x000fe200078e28ff */
[----:B--2---:R0:W-:Y:S04]  /*1f40*/  STS.U16 [R15], R48 ;  /* 0x000000300f007388 */ /* 0x0041e80000000400 */
[----:B-----5:R1:W-:Y:S01]  /*1f50*/  STS.U16 [R52], R42 ;  /* 0x0000002a34007388 */ /* 0x0203e20000000400 */
[----:B0-----:R-:W-:-:S02]  /*1f60*/  LEA R48, P0, R46, UR15, 0x2 ;  /* 0x0000000f2e307c11 */ /* 0x001fc4000f8010ff */
[----:B-1----:R-:W-:Y:S02]  /*1f70*/  LEA R42, R23, R44, 0x5 ;  /* 0x0000002c172a7211 */ /* 0x002fe400078e28ff */
[----:B------:R-:W-:Y:S02]  /*1f80*/  IADD3.X R49, PT, PT, R2, UR16, RZ, P0, !PT ;  /* 0x0000001002317c10 */ /* 0x000fe400087fe4ff */
[----:B------:R-:W-:Y:S01]  /*1f90*/  LEA R40, P0, R38, R45, 0x2 ;  /* 0x0000002d26287211 */ /* 0x000fe200078010ff */
[----:B---3--:R-:W-:Y:S04]  /*1fa0*/  STS.U16 [R42], R43 ;  /* 0x0000002b2a007388 */ /* 0x008fe80000000400 */
[----:B------:R0:W-:Y:S04]  /*1fb0*/  STS.U16 [R41], R14 ;  /* 0x0000000e29007388 */ /* 0x0001e80000000400 */
[----:B------:R1:W-:Y:S04]  /*1fc0*/  STS.U16 [R13], R12 ;  /* 0x0000000c0d007388 */ /* 0x0003e80000000400 */
[----:B------:R-:W2:Y:S01]  /*1fd0*/  LD.E R15, desc[UR18][R48.64+0x2090] ;  /* 0x00209012300f7980 */ /* 0x000ea2000c101900 */
[----:B0-----:R-:W-:-:S03]  /*1fe0*/  IADD3.X R41, PT, PT, R0, UR9, RZ, P0, P1 ;  /* 0x0000000900297c10 */ /* 0x001fc600087e24ff */
[----:B------:R-:W2:Y:S04]  /*1ff0*/  LD.E R14, desc[UR18][R48.64+0x10] ;  /* 0x00001012300e7980 */ /* 0x000ea8000c101900 */
[----:B-1----:R-:W2:Y:S04]  /*2000*/  LD.E R12, desc[UR18][R48.64] ;  /* 0x00000012300c7980 */ /* 0x002ea8000c101900 */
[----:B------:R-:W2:Y:S04]  /*2010*/  LD.E R13, desc[UR18][R48.64+0x2080] ;  /* 0x00208012300d7980 */ /* 0x000ea8000c101900 */
[----:B------:R-:W2:Y:S04]  /*2020*/  LD.E R42, desc[UR18][R40.64] ;  /* 0x00000012282a7980 */ /* 0x000ea8000c101900 */
[----:B------:R-:W2:Y:S04]  /*2030*/  LD.E R43, desc[UR18][R40.64+0x10] ;  /* 0x00001012282b7980 */ /* 0x000ea8000c101900 */
[----:B------:R-:W3:Y:S04]  /*2040*/  LD.E R44, desc[UR18][R40.64+0x100] ;  /* 0x00010012282c7980 */ /* 0x000ee8000c101900 */
[----:B------:R-:W3:Y:S01]  /*2050*/  LD.E R45, desc[UR18][R40.64+0x110] ;  /* 0x00011012282d7980 */ /* 0x000ee2000c101900 */
[----:B------:R-:W-:-:S02]  /*2060*/  UIADD3 UR15, UP0, UPT, UR15, 0x20, URZ ;  /* 0x000000200f0f7890 */ /* 0x000fc4000ff1e0ff */
[----:B------:R-:W-:Y:S02]  /*2070*/  UIADD3 UR13, UPT, UPT, UR13, 0x1, URZ ;  /* 0x000000010d0d7890 */ /* 0x000fe4000fffe0ff */
[----:B------:R-:W-:Y:S02]  /*2080*/  UIADD3.X UR16, UPT, UPT, URZ, UR16, URZ, UP0, !UPT ;  /* 0x00000010ff107290 */ /* 0x000fe400087fe4ff */
[----:B------:R-:W-:Y:S01]  /*2090*/  UISETP.NE.AND UP0, UPT, UR13, URZ, UPT ;  /* 0x000000ff0d00728c */ /* 0x000fe2000bf05270 */
[----:B------:R-:W-:Y:S01]  /*20a0*/  IADD3 R24, PT, PT, R24, 0x1, RZ ;  /* 0x0000000118187810 */ /* 0x000fe20007ffe0ff */
[C---:B--2---:R-:W-:Y:S08]  /*20b0*/  HMMA.16816.F32.BF16 R4, R12.reuse, R42, R4 ;  /* 0x0000002a0c04723c */ /* 0x044ff00000041804 */
[----:B---3--:R-:W-:Y:S01]  /*20c0*/  HMMA.16816.F32.BF16 R8, R12, R44, R8 ;  /* 0x0000002c0c08723c */ /* 0x008fe20000041808 */
[----:B------:R-:W-:-:S04]  /*20d0*/  NOP ;  /* 0x0000000000007918 */ /* 0x000fc80000000000 */
[----:B------:R-:W-:-:S15]  /*20e0*/  BRA.U UP0, `(.L_x_29) ;  /* 0xfffffff900f47547 */ /* 0x000fde000b83ffff */
.L_x_28:
[----:B-1----:R-:W0:Y:S01]  /*20f0*/  S2R R0, SR_LANEID ;  /* 0x0000000000007919 */ /* 0x002e220000000000 */
[----:B------:R-:W-:Y:S05]  /*2100*/  WARPSYNC.ALL ;  /* 0x0000000000007948 */ /* 0x000fea0003800000 */
[----:B------:R-:W1:Y:S01]  /*2110*/  S2UR UR11, SR_CgaCtaId ;  /* 0x00000000000b79c3 */ /* 0x000e620000008800 */
[----:B------:R-:W-:Y:S01]  /*2120*/  UMOV UR10, 0x400 ;  /* 0x00000400000a7882 */ /* 0x000fe20000000000 */
[----:B------:R-:W-:Y:S01]  /*2130*/  IMAD.MOV.U32 R13, RZ, RZ, RZ ;  /* 0x000000ffff0d7224 */ /* 0x000fe200078e00ff */
[----:B------:R-:W-:-:S05]  /*2140*/  UIADD3 UR10, UPT, UPT, UR10, 0x4100, URZ ;  /* 0x000041000a0a7890 */ /* 0x000fca000fffe0ff */
[----:B------:R-:W2:Y:S01]  /*2150*/  S2UR UR20, SR_SWINHI ;  /* 0x00000000001479c3 */ /* 0x000ea20000002f00 */
[----:B-1----:R-:W-:Y:S01]  /*2160*/  ULEA UR10, UR11, UR10, 0x18 ;  /* 0x0000000a0b0a7291 */ /* 0x002fe2000f8ec0ff */
[----:B0-----:R-:W-:Y:S02]  /*2170*/  LOP3.LUT R12, R0, 0x3, RZ, 0xc0, !PT ;  /* 0x00000003000c7812 */ /* 0x001fe400078ec0ff */
[----:B------:R-:W-:-:S04]  /*2180*/  SHF.R.U32.HI R15, RZ, 0x2, R0 ;  /* 0x00000002ff0f7819 */ /* 0x000fc80000011600 */
[----:B------:R-:W-:Y:S01]  /*2190*/  UMOV UR10, UR10 ;  /* 0x0000000a000a7c82 */ /* 0x000fe20008000000 */
[----:B--2---:R-:W-:Y:S01]  /*21a0*/  UMOV UR11, UR20 ;  /* 0x00000014000b7c82 */ /* 0x004fe20008000000 */
[----:B------:R-:W-:Y:S01]  /*21b0*/  IMAD.WIDE.U32 R34, R15, 0x104, R12 ;  /* 0x000001040f227825 */ /* 0x000fe200078e000c */
[----:B------:R-:W-:-:S03]  /*21c0*/  UIMAD.WIDE UR10, UR12, 0x200, UR10 ;  /* 0x000002000c0a78a5 */ /* 0x000fc6000f8e020a */
[----:B------:R-:W-:Y:S01]  /*21d0*/  IMAD.WIDE.U32 R12, R15, 0x8, R12 ;  /* 0x000000080f0c7825 */ /* 0x000fe200078e000c */
[----:B------:R-:W-:-:S04]  /*21e0*/  LEA R38, P0, R34, UR4, 0x2 ;  /* 0x0000000422267c11 */ /* 0x000fc8000f8010ff */
[----:B------:R-:W-:Y:S02]  /*21f0*/  LEA.HI.X R39, R34, UR5, R35, 0x2, P0 ;  /* 0x0000000522277c11 */ /* 0x000fe400080f1423 */
[----:B------:R-:W-:-:S03]  /*2200*/  LEA R40, P0, R12, UR10, 0x2 ;  /* 0x0000000a0c287c11 */ /* 0x000fc6000f8010ff */
[----:B------:R-:W2:Y:S01]  /*2210*/  LD.E R14, desc[UR18][R38.64+0x10] ;  /* 0x00001012260e7980 */ /* 0x000ea2000c101900 */
[----:B------:R-:W-:-:S03]  /*2220*/  LEA.HI.X R41, R12, UR11, R13, 0x2, P0 ;  /* 0x0000000b0c297c11 */ /* 0x000fc600080f140d */
[----:B------:R-:W2:Y:S04]  /*2230*/  LD.E R12, desc[UR18][R38.64] ;  /* 0x00000012260c7980 */ /* 0x000ea8000c101900 */
[----:B------:R-:W2:Y:S04]  /*2240*/  LD.E R13, desc[UR18][R38.64+0x2080] ;  /* 0x00208012260d7980 */ /* 0x000ea8000c101900 */
[----:B------:R-:W2:Y:S04]  /*2250*/  LD.E R15, desc[UR18][R38.64+0x2090] ;  /* 0x00209012260f7980 */ /* 0x000ea8000c101900 */
[----:B------:R-:W2:Y:S04]  /*2260*/  LD.E R42, desc[UR18][R40.64+0x100] ;  /* 0x00010012282a7980 */ /* 0x000ea8000c101900 */
[----:B------:R-:W2:Y:S04]  /*2270*/  LD.E R43, desc[UR18][R40.64+0x110] ;  /* 0x00011012282b7980 */ /* 0x000ea8000c101900 */
[----:B------:R-:W3:Y:S04]  /*2280*/  LD.E R34, desc[UR18][R40.64] ;  /* 0x0000001228227980 */ /* 0x000ee8000c101900 */
[----:B------:R0:W3:Y:S01]  /*2290*/  LD.E R35, desc[UR18][R40.64+0x10] ;  /* 0x0000101228237980 */ /* 0x0000e2000c101900 */
[----:B------:R-:W1:Y:S02]  /*22a0*/  S2R R24, SR_TID.X ;  /* 0x0000000000187919 */ /* 0x000e640000002100 */
[----:B-1----:R-:W-:-:S02]  /*22b0*/  LOP3.LUT R0, R24, 0x3fc, RZ, 0xc0, !PT ;  /* 0x000003fc18007812 */ /* 0x002fc400078ec0ff */
[----:B0-----:R-:W-:Y:S01]  /*22c0*/  LOP3.LUT R40, R24, 0xf, RZ, 0xc0, !PT ;  /* 0x0000000f18287812 */ /* 0x001fe200078ec0ff */
[C---:B--2---:R-:W-:Y:S08]  /*22d0*/  HMMA.16816.F32.BF16 R8, R12.reuse, R42, R8 ;  /* 0x0000002a0c08723c */ /* 0x044ff00000041808 */
[----:B---3--:R-:W-:Y:S01]  /*22e0*/  HMMA.16816.F32.BF16 R4, R12, R34, R4 ;  /* 0x000000220c04723c */ /* 0x008fe20000041804 */
[----:B------:R-:W-:-:S04]  /*22f0*/  MOV R13, 0xf ;  /* 0x0000000f000d7802 */ /* 0x000fc80000000f00 */
[----:B------:R-:W-:-:S04]  /*2300*/  SHF.L.U32 R0, R13, R0, RZ ;  /* 0x000000000d007219 */ /* 0x000fc800000006ff */
[----:B------:R-:W-:Y:S05]  /*2310*/  WARPSYNC R0 ;  /* 0x0000000000007348 */ /* 0x000fea0003800000 */
[----:B------:R-:W0:Y:S08]  /*2320*/  MATCH.ANY R13, R0 ;  /* 0x00000000000d73a1 */ /* 0x000e3000000e8000 */
[----:B------:R-:W1:Y:S01]  /*2330*/  REDUX.OR UR10, R0 ;  /* 0x00000000000a73c4 */ /* 0x000e620000004000 */
[-C--:B------:R-:W-:Y:S01]  /*2340*/  FMUL R15, R8, R17.reuse ;  /* 0x00000011080f7220 */ /* 0x080fe20000400000 */
[-C--:B------:R-:W-:Y:S01]  /*2350*/  FMUL R9, R9, R17.reuse ;  /* 0x0000001109097220 */ /* 0x080fe20000400000 */
[----:B------:R-:W-:Y:S01]  /*2360*/  VOTEU.ANY UR11, UPT, PT ;  /* 0x00000000000b7886 */ /* 0x000fe200038e0100 */
[-C--:B------:R-:W-:Y:S01]  /*2370*/  FMUL R41, R4, R17.reuse ;  /* 0x0000001104297220 */ /* 0x080fe20000400000 */
[----:B------:R-:W-:-:S02]  /*2380*/  FMUL R39, R5, R17 ;  /* 0x0000001105277220 */ /* 0x000fc40000400000 */
[----:B------:R-:W-:Y:S01]  /*2390*/  FMNMX R2, R15, R9, !PT ;  /* 0x000000090f027209 */ /* 0x000fe20007800000 */
[-C--:B------:R-:W-:Y:S01]  /*23a0*/  FMUL R5, R10, R17.reuse ;  /* 0x000000110a057220 */ /* 0x080fe20000400000 */
[----:B------:R-:W-:Y:S02]  /*23b0*/  FMUL R11, R11, R17 ;  /* 0x000000110b0b7220 */ /* 0x000fe40000400000 */
[----:B------:R-:W-:Y:S01]  /*23c0*/  FMNMX3 R35, R41, R39, R2, !PT ;  /* 0x0000002729237276 */ /* 0x000fe20007800002 */
[-C--:B------:R-:W-:Y:S01]  /*23d0*/  FMUL R7, R7, R17.reuse ;  /* 0x0000001107077220 */ /* 0x080fe20000400000 */
[----:B0-----:R-:W-:Y:S01]  /*23e0*/  LOP3.LUT P1, RZ, R0, UR11, R13, 0x40, !PT ;  /* 0x0000000b00ff7c12 */ /* 0x001fe2000f82400d */
[----:B------:R-:W-:Y:S01]  /*23f0*/  FMUL R13, R6, R17 ;  /* 0x00000011060d7220 */ /* 0x000fe20000400000 */
[----:B------:R-:W-:Y:S01]  /*2400*/  IADD3 R4, PT, PT, R40, UR7, RZ ;  /* 0x0000000728047c10 */ /* 0x000fe2000fffe0ff */
[----:B------:R0:W2:Y:S01]  /*2410*/  SHFL.BFLY PT, R8, R35, 0x1, 0x1f ;  /* 0x0c201f0023087f89 */ /* 0x0000a200000e0000 */
[----:B------:R-:W-:-:S02]  /*2420*/  FMNMX R2, R5, R11, !PT ;  /* 0x0000000b05027209 */ /* 0x000fc40007800000 */
[----:B------:R-:W-:Y:S02]  /*2430*/  ISETP.GE.AND P0, PT, R4, UR21, PT ;  /* 0x0000001504007c0c */ /* 0x000fe4000bf06270 */
[----:B------:R-:W-:-:S05]  /*2440*/  FMNMX3 R43, R13, R7, R2, !PT ;  /* 0x000000070d2b7276 */ /* 0x000fca0007800002 */
[----:B01----:R-:W-:Y:S06]  /*2450*/  @!P1 BRA.DIV UR10, `(.L_x_30) ;  /* 0x000000220a509947 */ /* 0x003fec000b800000 */
[----:B------:R-:W0:Y:S01]  /*2460*/  SHFL.BFLY PT, R2, R43, 0x1, 0x1f ;  /* 0x0c201f002b027f89 */ /* 0x000e2200000e0000 */
[----:B--2---:R-:W-:Y:S02]  /*2470*/  FMNMX R45, R35, R8, !PT ;  /* 0x00000008232d7209 */ /* 0x004fe40007800000 */
[----:B------:R-:W-:-:S03]  /*2480*/  MOV R8, 0x437c0000 ;  /* 0x437c000000087802 */ /* 0x000fc60000000f00 */
[----:B------:R-:W1:Y:S01]  /*2490*/  SHFL.BFLY PT, R6, R45, 0x2, 0x1f ;  /* 0x0c401f002d067f89 */ /* 0x000e6200000e0000 */
[----:B0-----:R-:W-:-:S05]  /*24a0*/  FMNMX R35, R43, R2, !PT ;  /* 0x000000022b237209 */ /* 0x001fca0007800000 */
[----:B------:R-:W0:Y:S01]  /*24b0*/  SHFL.BFLY PT, R10, R35, 0x2, 0x1f ;  /* 0x0c401f00230a7f89 */ /* 0x000e2200000e0000 */
[----:B-1----:R-:W-:Y:S01]  /*24c0*/  FMNMX R2, R45, R6, !PT ;  /* 0x000000062d027209 */ /* 0x002fe20007800000 */
[----:B------:R-:W-:-:S04]  /*24d0*/  IMAD.MOV.U32 R6, RZ, RZ, 0x3bbb989d ;  /* 0x3bbb989dff067424 */ /* 0x000fc800078e00ff */
[--C-:B------:R-:W-:Y:S01]  /*24e0*/  FADD R41, R41, -R2.reuse ;  /* 0x8000000229297221 */ /* 0x100fe20000000000 */
[--C-:B------:R-:W-:Y:S01]  /*24f0*/  FADD R39, R39, -R2.reuse ;  /* 0x8000000227277221 */ /* 0x100fe20000000000 */
[----:B------:R-:W-:Y:S02]  /*2500*/  FADD R15, R15, -R2 ;  /* 0x800000020f0f7221 */ /* 0x000fe40000000000 */
[-C--:B------:R-:W-:Y:S01]  /*2510*/  FFMA.SAT R47, R41, R6.reuse, 0.5 ;  /* 0x3f000000292f7423 */ /* 0x080fe20000002006 */
[----:B------:R-:W-:-:S03]  /*2520*/  FFMA.SAT R43, R39, R6, 0.5 ;  /* 0x3f000000272b7423 */ /* 0x000fc60000002006 */
[-C--:B------:R-:W-:Y:S01]  /*2530*/  FFMA.RM R12, R47, R8.reuse, 12582913 ;  /* 0x4b4000012f0c7423 */ /* 0x080fe20000004008 */
[----:B------:R-:W-:Y:S01]  /*2540*/  FFMA.RM R14, R43, R8, 12582913 ;  /* 0x4b4000012b0e7423 */ /* 0x000fe20000004008 */
[----:B------:R-:W-:Y:S02]  /*2550*/  FFMA.SAT R43, R15, R6, 0.5 ;  /* 0x3f0000000f2b7423 */ /* 0x000fe40000002006 */
[----:B------:R-:W-:Y:S01]  /*2560*/  FADD R26, R12, -12583039 ;  /* 0xcb40007f0c1a7421 */ /* 0x000fe20000000000 */
[C---:B------:R-:W-:Y:S01]  /*2570*/  FADD R28, R14.reuse, -12583039 ;  /* 0xcb40007f0e1c7421 */ /* 0x040fe20000000000 */
[----:B------:R-:W-:Y:S02]  /*2580*/  IMAD.SHL.U32 R14, R14, 0x800000, RZ ;  /* 0x008000000e0e7824 */ /* 0x000fe400078e00ff */
[----:B------:R-:W-:Y:S01]  /*2590*/  FFMA R26, R41, 1.4426950216293334961, -R26 ;  /* 0x3fb8aa3b291a7823 */ /* 0x000fe2000000081a */
[----:B------:R-:W-:Y:S01]  /*25a0*/  FFMA R28, R39, 1.4426950216293334961, -R28 ;  /* 0x3fb8aa3b271c7823 */ /* 0x000fe2000000081c */
[----:B0-----:R-:W-:Y:S01]  /*25b0*/  FMNMX R10, R35, R10, !PT ;  /* 0x0000000a230a7209 */ /* 0x001fe20007800000 */
[----:B------:R-:W-:Y:S01]  /*25c0*/  FADD R35, R9, -R2 ;  /* 0x8000000209237221 */ /* 0x000fe20000000000 */
[----:B------:R-:W-:Y:S01]  /*25d0*/  FFMA.RM R9, R43, R8, 12582913 ;  /* 0x4b4000012b097423 */ /* 0x000fe20000004008 */
[----:B------:R-:W-:Y:S01]  /*25e0*/  FFMA R26, R41, 1.925963033500011079e-08, R26 ;  /* 0x32a57060291a7823 */ /* 0x000fe2000000001a */
[----:B------:R-:W-:Y:S01]  /*25f0*/  FFMA R28, R39, 1.925963033500011079e-08, R28 ;  /* 0x32a57060271c7823 */ /* 0x000fe2000000001c */
[----:B------:R-:W-:Y:S01]  /*2600*/  FFMA.SAT R41, R35, R6, 0.5 ;  /* 0x3f00000023297423 */ /* 0x000fe20000002006 */
[----:B------:R-:W-:Y:S01]  /*2610*/  FADD R30, R9, -12583039 ;  /* 0xcb40007f091e7421 */ /* 0x000fe20000000000 */
[--C-:B------:R-:W-:Y:S01]  /*2620*/  FADD R39, R13, -R10.reuse ;  /* 0x8000000a0d277221 */ /* 0x100fe20000000000 */
[----:B------:R-:W-:Y:S01]  /*2630*/  FADD R43, R7, -R10 ;  /* 0x8000000a072b7221 */ /* 0x000fe20000000000 */
[----:B------:R-:W-:Y:S01]  /*2640*/  FFMA.RM R13, R41, R8, 12582913 ;  /* 0x4b400001290d7423 */ /* 0x000fe20000004008 */
[----:B------:R-:W-:Y:S01]  /*2650*/  FFMA R30, R15, 1.4426950216293334961, -R30 ;  /* 0x3fb8aa3b0f1e7823 */ /* 0x000fe2000000081e */
[-C--:B------:R-:W-:Y:S01]  /*2660*/  FFMA.SAT R41, R39, R6.reuse, 0.5 ;  /* 0x3f00000027297423 */ /* 0x080fe20000002006 */
[----:B------:R-:W-:Y:S01]  /*2670*/  FFMA.SAT R49, R43, R6, 0.5 ;  /* 0x3f0000002b317423 */ /* 0x000fe20000002006 */
[----:B------:R-:W-:Y:S01]  /*2680*/  FADD R32, R13, -12583039 ;  /* 0xcb40007f0d207421 */ /* 0x000fe20000000000 */
[----:B------:R-:W-:Y:S01]  /*2690*/  FFMA R30, R15, 1.925963033500011079e-08, R30 ;  /* 0x32a570600f1e7823 */ /* 0x000fe2000000001e */
[----:B------:R-:W-:Y:S01]  /*26a0*/  FFMA.RM R15, R41, R8, 12582913 ;  /* 0x4b400001290f7423 */ /* 0x000fe20000004008 */
[----:B------:R0:W-:Y:S01]  /*26b0*/  MUFU.EX2 R47, R26 ;  /* 0x0000001a002f7308 */ /* 0x0001e20000000800 */
[----:B------:R-:W-:-:S02]  /*26c0*/  FFMA R32, R35, 1.4426950216293334961, -R32 ;  /* 0x3fb8aa3b23207823 */ /* 0x000fc40000000820 */
[C---:B------:R-:W-:Y:S01]  /*26d0*/  FADD R34, R15.reuse, -12583039 ;  /* 0xcb40007f0f227421 */ /* 0x040fe20000000000 */
[----:B------:R-:W-:Y:S01]  /*26e0*/  SHF.L.U32 R38, R15, 0x17, RZ ;  /* 0x000000170f267819 */ /* 0x000fe200000006ff */
[----:B------:R-:W-:Y:S01]  /*26f0*/  FFMA R7, R35, 1.925963033500011079e-08, R32 ;  /* 0x32a5706023077823 */ /* 0x000fe20000000020 */
[----:B------:R-:W-:Y:S01]  /*2700*/  FADD R35, R5, -R10 ;  /* 0x8000000a05237221 */ /* 0x000fe20000000000 */
[----:B------:R-:W-:Y:S01]  /*2710*/  FFMA R34, R39, 1.4426950216293334961, -R34 ;  /* 0x3fb8aa3b27227823 */ /* 0x000fe20000000822 */
[----:B------:R1:W2:Y:S01]  /*2720*/  MUFU.EX2 R45, R28 ;  /* 0x0000001c002d7308 */ /* 0x0002a20000000800 */
[----:B0-----:R-:W-:Y:S01]  /*2730*/  FFMA.RM R26, R49, R8, 12582913 ;  /* 0x4b400001311a7423 */ /* 0x001fe20000004008 */
[----:B------:R-:W-:Y:S01]  /*2740*/  FFMA.SAT R5, R35, R6, 0.5 ;  /* 0x3f00000023057423 */ /* 0x000fe20000002006 */
[----:B------:R-:W-:Y:S01]  /*2750*/  FFMA R34, R39, 1.925963033500011079e-08, R34 ;  /* 0x32a5706027227823 */ /* 0x000fe20000000022 */
[----:B------:R-:W-:Y:S02]  /*2760*/  FADD R39, R11, -R10 ;  /* 0x8000000a0b277221 */ /* 0x000fe40000000000 */
[----:B------:R-:W-:-:S02]  /*2770*/  FFMA.RM R5, R5, R8, 12582913 ;  /* 0x4b40000105057423 */ /* 0x000fc40000004008 */
[----:B------:R-:W-:Y:S01]  /*2780*/  FFMA.SAT R49, R39, R6, 0.5 ;  /* 0x3f00000027317423 */ /* 0x000fe20000002006 */
[----:B-1----:R-:W-:Y:S01]  /*2790*/  FADD R28, R26, -12583039 ;  /* 0xcb40007f1a1c7421 */ /* 0x002fe20000000000 */
[----:B------:R0:W-:Y:S03]  /*27a0*/  MUFU.EX2 R41, R30 ;  /* 0x0000001e00297308 */ /* 0x0001e60000000800 */
[----:B------:R-:W-:-:S04]  /*27b0*/  FFMA R28, R43, 1.4426950216293334961, -R28 ;  /* 0x3fb8aa3b2b1c7823 */ /* 0x000fc8000000081c */
[----:B------:R-:W-:Y:S01]  /*27c0*/  FFMA R32, R43, 1.925963033500011079e-08, R28 ;  /* 0x32a570602b207823 */ /* 0x000fe2000000001c */
[----:B------:R-:W-:Y:S01]  /*27d0*/  FFMA.RM R28, R49, R8, 12582913 ;  /* 0x4b400001311c7423 */ /* 0x000fe20000004008 */
[----:B0-----:R-:W-:Y:S01]  /*27e0*/  FADD R30, R5, -12583039 ;  /* 0xcb40007f051e7421 */ /* 0x001fe20000000000 */
[----:B------:R0:W1:Y:S01]  /*27f0*/  MUFU.EX2 R11, R34 ;  /* 0x00000022000b7308 */ /* 0x0000620000000800 */
[----:B--2---:R-:W-:Y:S01]  /*2800*/  FMUL R45, R14, R45 ;  /* 0x0000002d0e2d7220 */ /* 0x004fe20000400000 */
[C---:B------:R-:W-:Y:S01]  /*2810*/  FADD R36, R28.reuse, -12583039 ;  /* 0xcb40007f1c247421 */ /* 0x040fe20000000000 */
[----:B------:R-:W-:Y:S01]  /*2820*/  FFMA R30, R35, 1.4426950216293334961, -R30 ;  /* 0x3fb8aa3b231e7823 */ /* 0x000fe2000000081e */
[----:B------:R-:W-:Y:S01]  /*2830*/  SHF.L.U32 R5, R5, 0x17, RZ ;  /* 0x0000001705057819 */ /* 0x000fe200000006ff */
[----:B------:R-:W-:Y:S02]  /*2840*/  IMAD.SHL.U32 R15, R28, 0x800000, RZ ;  /* 0x008000001c0f7824 */ /* 0x000fe400078e00ff */
[----:B------:R-:W-:Y:S01]  /*2850*/  FFMA R36, R39, 1.4426950216293334961, -R36 ;  /* 0x3fb8aa3b27247823 */ /* 0x000fe20000000824 */
[----:B------:R-:W-:Y:S01]  /*2860*/  FFMA R30, R35, 1.925963033500011079e-08, R30 ;  /* 0x32a57060231e7823 */ /* 0x000fe2000000001e */
[----:B------:R-:W2:Y:S01]  /*2870*/  MUFU.EX2 R32, R32 ;  /* 0x0000002000207308 */ /* 0x000ea20000000800 */
[----:B0-----:R-:W-:Y:S01]  /*2880*/  SHF.L.U32 R34, R12, 0x17, RZ ;  /* 0x000000170c227819 */ /* 0x001fe200000006ff */
[----:B------:R-:W-:Y:S01]  /*2890*/  FFMA R39, R39, 1.925963033500011079e-08, R36 ;  /* 0x32a5706027277823 */ /* 0x000fe20000000024 */
[----:B------:R-:W-:Y:S01]  /*28a0*/  SHF.L.U32 R36, R9, 0x17, RZ ;  /* 0x0000001709247819 */ /* 0x000fe200000006ff */
[----:B------:R-:W-:Y:S01]  /*28b0*/  IMAD.SHL.U32 R9, R26, 0x800000, RZ ;  /* 0x008000001a097824 */ /* 0x000fe200078e00ff */
[----:B------:R-:W-:Y:S01]  /*28c0*/  SHF.L.U32 R26, R13, 0x17, RZ ;  /* 0x000000170d1a7819 */ /* 0x000fe200000006ff */
[----:B------:R-:W-:-:S02]  /*28d0*/  FMUL R47, R34, R47 ;  /* 0x0000002f222f7220 */ /* 0x000fc40000400000 */
[----:B------:R-:W0:Y:S01]  /*28e0*/  MUFU.EX2 R30, R30 ;  /* 0x0000001e001e7308 */ /* 0x000e220000000800 */
[----:B-1----:R-:W-:Y:S01]  /*28f0*/  FMUL R11, R38, R11 ;  /* 0x0000000b260b7220 */ /* 0x002fe20000400000 */
[----:B------:R-:W-:Y:S01]  /*2900*/  FADD R14, RZ, R47 ;  /* 0x0000002fff0e7221 */ /* 0x000fe20000000000 */
[----:B------:R-:W-:-:S03]  /*2910*/  FMUL R41, R36, R41 ;  /* 0x0000002924297220 */ /* 0x000fc60000400000 */
[----:B------:R-:W-:Y:S02]  /*2920*/  FADD R14, R14, R45 ;  /* 0x0000002d0e0e7221 */ /* 0x000fe40000000000 */
[----:B------:R-:W1:Y:S01]  /*2930*/  MUFU.EX2 R7, R7 ;  /* 0x0000000700077308 */ /* 0x000e620000000800 */
[----:B--2---:R-:W-:Y:S01]  /*2940*/  FMUL R9, R9, R32 ;  /* 0x0000002009097220 */ /* 0x004fe20000400000 */
[----:B------:R-:W-:Y:S01]  /*2950*/  FADD R32, RZ, R11 ;  /* 0x0000000bff207221 */ /* 0x000fe20000000000 */
[----:B------:R-:W-:-:S03]  /*2960*/  FADD R14, R14, R41 ;  /* 0x000000290e0e7221 */ /* 0x000fc60000000000 */
[----:B------:R-:W-:Y:S02]  /*2970*/  FADD R32, R32, R9 ;  /* 0x0000000920207221 */ /* 0x000fe40000000000 */
[----:B------:R-:W2:Y:S01]  /*2980*/  MUFU.EX2 R12, R39 ;  /* 0x00000027000c7308 */ /* 0x000ea20000000800 */
[----:B0-----:R-:W-:-:S04]  /*2990*/  FMUL R5, R5, R30 ;  /* 0x0000001e05057220 */ /* 0x001fc80000400000 */
[----:B------:R-:W-:Y:S01]  /*29a0*/  FADD R32, R32, R5 ;  /* 0x0000000520207221 */ /* 0x000fe20000000000 */
[----:B-1----:R-:W-:-:S04]  /*29b0*/  FMUL R13, R26, R7 ;  /* 0x000000071a0d7220 */ /* 0x002fc80000400000 */
[----:B------:R-:W-:Y:S01]  /*29c0*/  FADD R35, R14, R13 ;  /* 0x0000000d0e237221 */ /* 0x000fe20000000000 */
[----:B--2---:R-:W-:-:S04]  /*29d0*/  FMUL R7, R15, R12 ;  /* 0x0000000c0f077220 */ /* 0x004fc80000400000 */
[----:B------:R-:W0:Y:S01]  /*29e0*/  SHFL.BFLY PT, R12, R35, 0x1, 0x1f ;  /* 0x0c201f00230c7f89 */ /* 0x000e2200000e0000 */
[----:B------:R-:W-:-:S05]  /*29f0*/  FADD R39, R32, R7 ;  /* 0x0000000720277221 */ /* 0x000fca0000000000 */
[----:B------:R-:W1:Y:S01]  /*2a00*/  SHFL.BFLY PT, R14, R39, 0x1, 0x1f ;  /* 0x0c201f00270e7f89 */ /* 0x000e6200000e0000 */
[----:B0-----:R-:W-:-:S05]  /*2a10*/  FADD R43, R35, R12 ;  /* 0x0000000c232b7221 */ /* 0x001fca0000000000 */
[----:B------:R0:W2:Y:S01]  /*2a20*/  SHFL.BFLY PT, R30, R43, 0x2, 0x1f ;  /* 0x0c401f002b1e7f89 */ /* 0x0000a200000e0000 */
[----:B-1----:R-:W-:-:S05]  /*2a30*/  FADD R15, R39, R14 ;  /* 0x0000000e270f7221 */ /* 0x002fca0000000000 */
[----:B------:R0:W1:Y:S02]  /*2a40*/  SHFL.BFLY PT, R12, R15, 0x2, 0x1f ;  /* 0x0c401f000f0c7f89 */ /* 0x00006400000e0000 */
.L_x_70:
[----:B------:R-:W-:Y:S01]  /*2a50*/  FMNMX R26, R2, R37, !PT ;  /* 0x00000025021a7209 */ /* 0x000fe20007800000 */
[----:B------:R-:W-:Y:S01]  /*2a60*/  BSSY.RECONVERGENT B2, `(.L_x_31) ;  /* 0x0000039000027945 */ /* 0x000fe20003800200 */
[----:B------:R-:W-:-:S03]  /*2a70*/  FMNMX R14, R10, R3, !PT ;  /* 0x000000030a0e7209 */ /* 0x000fc60007800000 */
[----:B------:R-:W-:Y:S01]  /*2a80*/  FADD R39, -R26, R37 ;  /* 0x000000251a277221 */ /* 0x000fe20000000100 */
[----:B------:R-:W-:Y:S01]  /*2a90*/  FADD R35, R2, -R26 ;  /* 0x8000001a02237221 */ /* 0x000fe20000000000 */
[----:B--2---:R-:W-:Y:S01]  /*2aa0*/  FADD R2, R43, R30 ;  /* 0x0000001e2b027221 */ /* 0x004fe20000000000 */
[----:B------:R-:W-:Y:S01]  /*2ab0*/  FADD R49, R10, -R14 ;  /* 0x8000000e0a317221 */ /* 0x000fe20000000000 */
[-C--:B------:R-:W-:Y:S01]  /*2ac0*/  FFMA.SAT R37, R39, R6.reuse, 0.5 ;  /* 0x3f00000027257423 */ /* 0x080fe20000002006 */
[----:B0-----:R-:W-:Y:S01]  /*2ad0*/  FFMA.SAT R43, R35, R6, 0.5 ;  /* 0x3f000000232b7423 */ /* 0x001fe20000002006 */
[----:B------:R-:W-:Y:S02]  /*2ae0*/  FCHK P1, R47, R2 ;  /* 0x000000022f007302 */ /* 0x000fe40000020000 */
[-C--:B------:R-:W-:Y:S01]  /*2af0*/  FFMA.RM R28, R37, R8.reuse, 12582913 ;  /* 0x4b400001251c7423 */ /* 0x080fe20000004008 */
[----:B------:R-:W-:Y:S01]  /*2b00*/  FADD R37, -R14, R3 ;  /* 0x000000030e257221 */ /* 0x000fe20000000100 */
[----:B------:R-:W-:-:S02]  /*2b10*/  FFMA.RM R30, R43, R8, 12582913 ;  /* 0x4b4000012b1e7423 */ /* 0x000fc40000004008 */
[----:B------:R-:W-:Y:S01]  /*2b20*/  FADD R0, R28, -12583039 ;  /* 0xcb40007f1c007421 */ /* 0x000fe20000000000 */
[----:B------:R-:W-:Y:S01]  /*2b30*/  FFMA.SAT R43, R37, R6, 0.5 ;  /* 0x3f000000252b7423 */ /* 0x000fe20000002006 */
[----:B------:R-:W-:Y:S01]  /*2b40*/  FADD R32, R30, -12583039 ;  /* 0xcb40007f1e207421 */ /* 0x000fe20000000000 */
[----:B------:R-:W0:Y:S01]  /*2b50*/  MUFU.RCP R3, R2 ;  /* 0x0000000200037308 */ /* 0x000e220000001000 */
[----:B------:R-:W-:Y:S01]  /*2b60*/  FFMA R0, R39, 1.4426950216293334961, -R0 ;  /* 0x3fb8aa3b27007823 */ /* 0x000fe20000000800 */
[----:B------:R-:W-:Y:S01]  /*2b70*/  FFMA.RM R10, R43, R8, 12582913 ;  /* 0x4b4000012b0a7423 */ /* 0x000fe20000004008 */
[----:B------:R-:W-:Y:S01]  /*2b80*/  FFMA.SAT R43, R49, R6, 0.5 ;  /* 0x3f000000312b7423 */ /* 0x000fe20000002006 */
[----:B------:R-:W-:Y:S01]  /*2b90*/  FFMA R32, R35, 1.4426950216293334961, -R32 ;  /* 0x3fb8aa3b23207823 */ /* 0x000fe20000000820 */
[----:B------:R-:W-:Y:S01]  /*2ba0*/  FFMA R39, R39, 1.925963033500011079e-08, R0 ;  /* 0x32a5706027277823 */ /* 0x000fe20000000000 */
[----:B------:R-:W-:Y:S01]  /*2bb0*/  FADD R0, R10, -12583039 ;  /* 0xcb40007f0a007421 */ /* 0x000fe20000000000 */
[----:B------:R-:W-:Y:S01]  /*2bc0*/  FFMA.RM R43, R43, R8, 12582913 ;  /* 0x4b4000012b2b7423 */ /* 0x000fe20000004008 */
[----:B------:R-:W-:Y:S01]  /*2bd0*/  FFMA R32, R35, 1.925963033500011079e-08, R32 ;  /* 0x32a5706023207823 */ /* 0x000fe20000000020 */
[----:B------:R-:W-:Y:S01]  /*2be0*/  SHF.L.U32 R30, R30, 0x17, RZ ;  /* 0x000000171e1e7819 */ /* 0x000fe200000006ff */
[----:B------:R-:W-:Y:S01]  /*2bf0*/  FFMA R0, R37, 1.4426950216293334961, -R0 ;  /* 0x3fb8aa3b25007823 */ /* 0x000fe20000000800 */
[C---:B------:R-:W-:Y:S01]  /*2c00*/  FADD R6, R43.reuse, -12583039 ;  /* 0xcb40007f2b067421 */ /* 0x040fe20000000000 */
[----:B------:R-:W2:Y:S01]  /*2c10*/  MUFU.EX2 R35, R32 ;  /* 0x0000002000237308 */ /* 0x000ea20000000800 */
[----:B------:R-:W-:Y:S01]  /*2c20*/  SHF.L.U32 R43, R43, 0x17, RZ ;  /* 0x000000172b2b7819 */ /* 0x000fe200000006ff */
[----:B------:R-:W-:Y:S01]  /*2c30*/  FFMA R37, R37, 1.925963033500011079e-08, R0 ;  /* 0x32a5706025257823 */ /* 0x000fe20000000000 */
[----:B------:R-:W-:Y:S01]  /*2c40*/  FFMA R6, R49, 1.4426950216293334961, -R6 ;  /* 0x3fb8aa3b31067823 */ /* 0x000fe20000000806 */
[----:B-1----:R-:W-:Y:S01]  /*2c50*/  FADD R0, R15, R12 ;  /* 0x0000000c0f007221 */ /* 0x002fe20000000000 */
[----:B0-----:R-:W-:Y:S01]  /*2c60*/  FFMA R8, -R2, R3, 1 ;  /* 0x3f80000002087423 */ /* 0x001fe20000000103 */
[----:B------:R-:W-:Y:S01]  /*2c70*/  SHF.L.U32 R28, R28, 0x17, RZ ;  /* 0x000000171c1c7819 */ /* 0x000fe200000006ff */
[----:B------:R-:W-:Y:S01]  /*2c80*/  FFMA R6, R49, 1.925963033500011079e-08, R6 ;  /* 0x32a5706031067823 */ /* 0x000fe20000000006 */
[----:B------:R-:W0:Y:S01]  /*2c90*/  MUFU.EX2 R37, R37 ;  /* 0x0000002500257308 */ /* 0x000e220000000800 */
[----:B------:R-:W-:Y:S01]  /*2ca0*/  FFMA R12, R3, R8, R3 ;  /* 0x00000008030c7223 */ /* 0x000fe20000000003 */
[----:B------:R-:W-:-:S03]  /*2cb0*/  IMAD.SHL.U32 R10, R10, 0x800000, RZ ;  /* 0x008000000a0a7824 */ /* 0x000fc600078e00ff */
[----:B------:R-:W-:-:S03]  /*2cc0*/  FFMA R3, R47, R12, RZ ;  /* 0x0000000c2f037223 */ /* 0x000fc600000000ff */
[----:B------:R-:W1:Y:S01]  /*2cd0*/  MUFU.EX2 R6, R6 ;  /* 0x0000000600067308 */ /* 0x000e620000000800 */
[----:B--2---:R-:W-:-:S07]  /*2ce0*/  FMUL R35, R30, R35 ;  /* 0x000000231e237220 */ /* 0x004fce0000400000 */
[----:B------:R-:W2:Y:S01]  /*2cf0*/  MUFU.EX2 R39, R39 ;  /* 0x0000002700277308 */ /* 0x000ea20000000800 */
[----:B0-----:R-:W-:Y:S01]  /*2d00*/  FMUL R37, R10, R37 ;  /* 0x000000250a257220 */ /* 0x001fe20000400000 */
[C---:B------:R-:W-:Y:S01]  /*2d10*/  FFMA R10, -R2.reuse, R3, R47 ;  /* 0x00000003020a7223 */ /* 0x040fe2000000012f */
[----:B-1----:R-:W-:Y:S01]  /*2d20*/  FMUL R43, R43, R6 ;  /* 0x000000062b2b7220 */ /* 0x002fe20000400000 */
[----:B------:R-:W-:-:S03]  /*2d30*/  FMUL R6, R2, R35 ;  /* 0x0000002302067220 */ /* 0x000fc60000400000 */
[----:B------:R-:W-:Y:S01]  /*2d40*/  FMUL R8, R0, R43 ;  /* 0x0000002b00087220 */ /* 0x000fe20000400000 */
[----:B------:R-:W-:Y:S01]  /*2d50*/  FFMA R43, R12, R10, R3 ;  /* 0x0000000a0c2b7223 */ /* 0x000fe20000000003 */
[----:B--2---:R-:W-:Y:S02]  /*2d60*/  FMUL R39, R28, R39 ;  /* 0x000000271c277220 */ /* 0x004fe40000400000 */
[----:B------:R-:W-:Y:S02]  /*2d70*/  FFMA R15, R37, R16, R8 ;  /* 0x00000010250f7223 */ /* 0x000fe40000000008 */
[----:B------:R-:W-:Y:S01]  /*2d80*/  FFMA R35, R39, R20, R6 ;  /* 0x0000001427237223 */ /* 0x000fe20000000006 */
[----:B------:R-:W-:Y:S06]  /*2d90*/  @!P1 BRA `(.L_x_32) ;  /* 0x0000000000149947 */ /* 0x000fec0003800000 */
[----:B------:R-:W-:Y:S01]  /*2da0*/  MOV R3, R47 ;  /* 0x0000002f00037202 */ /* 0x000fe20000000f00 */
[----:B------:R-:W-:Y:S01]  /*2db0*/  IMAD.MOV.U32 R12, RZ, RZ, R2 ;  /* 0x000000ffff0c7224 */ /* 0x000fe200078e0002 */
[----:B------:R-:W-:-:S07]  /*2dc0*/  MOV R28, 0x2de0 ;  /* 0x00002de0001c7802 */ /* 0x000fce0000000f00 */
[----:B------:R-:W-:Y:S05]  /*2dd0*/  CALL.REL.NOINC `($__internal_4_$__cuda_sm3x_div_rn_noftz_f32_slowpath) ;  /* 0x0000002400807944 */ /* 0x000fea0003c00000 */
[----:B------:R-:W-:-:S07]  /*2de0*/  MOV R43, R3 ;  /* 0x00000003002b7202 */ /* 0x000fce0000000f00 */
.L_x_32:
[----:B------:R-:W-:Y:S05]  /*2df0*/  BSYNC.RECONVERGENT B2 ;  /* 0x0000000000027941 */ /* 0x000fea0003800200 */
.L_x_31:
[----:B------:R-:W0:Y:S01]  /*2e00*/  MUFU.RCP R3, R2 ;  /* 0x0000000200037308 */ /* 0x000e220000001000 */
[----:B------:R-:W-:Y:S07]  /*2e10*/  BSSY.RECONVERGENT B2, `(.L_x_33) ;  /* 0x000000d000027945 */ /* 0x000fee0003800200 */
[----:B------:R-:W1:Y:S01]  /*2e20*/  FCHK P1, R45, R2 ;  /* 0x000000022d007302 */ /* 0x000e620000020000 */
[----:B0-----:R-:W-:-:S04]  /*2e30*/  FFMA R6, -R2, R3, 1 ;  /* 0x3f80000002067423 */ /* 0x001fc80000000103 */
[----:B------:R-:W-:-:S04]  /*2e40*/  FFMA R47, R3, R6, R3 ;  /* 0x00000006032f7223 */ /* 0x000fc80000000003 */
[----:B------:R-:W-:-:S04]  /*2e50*/  FFMA R8, R45, R47, RZ ;  /* 0x0000002f2d087223 */ /* 0x000fc800000000ff */
[----:B------:R-:W-:-:S04]  /*2e60*/  FFMA R3, -R2, R8, R45 ;  /* 0x0000000802037223 */ /* 0x000fc8000000012d */
[----:B------:R-:W-:Y:S01]  /*2e70*/  FFMA R8, R47, R3, R8 ;  /* 0x000000032f087223 */ /* 0x000fe20000000008 */
[----:B-1----:R-:W-:Y:S06]  /*2e80*/  @!P1 BRA `(.L_x_34) ;  /* 0x0000000000149947 */ /* 0x002fec0003800000 */
[----:B------:R-:W-:Y:S01]  /*2e90*/  MOV R3, R45 ;  /* 0x0000002d00037202 */ /* 0x000fe20000000f00 */
[----:B------:R-:W-:Y:S01]  /*2ea0*/  IMAD.MOV.U32 R12, RZ, RZ, R2 ;  /* 0x000000ffff0c7224 */ /* 0x000fe200078e0002 */
[----:B------:R-:W-:-:S07]  /*2eb0*/  MOV R28, 0x2ed0 ;  /* 0x00002ed0001c7802 */ /* 0x000fce0000000f00 */
[----:B------:R-:W-:Y:S05]  /*2ec0*/  CALL.REL.NOINC `($__internal_4_$__cuda_sm3x_div_rn_noftz_f32_slowpath) ;  /* 0x0000002400447944 */ /* 0x000fea0003c00000 */
[----:B------:R-:W-:-:S07]  /*2ed0*/  MOV R8, R3 ;  /* 0x0000000300087202 */ /* 0x000fce0000000f00 */
.L_x_34:
[----:B------:R-:W-:Y:S05]  /*2ee0*/  BSYNC.RECONVERGENT B2 ;  /* 0x0000000000027941 */ /* 0x000fea0003800200 */
.L_x_33:
        /* <DEDUP_REMOVED lines=14> */
.L_x_36:
[----:B------:R-:W-:Y:S05]  /*2fd0*/  BSYNC.RECONVERGENT B2 ;  /* 0x0000000000027941 */ /* 0x000fea0003800200 */
.L_x_35:
        /* <DEDUP_REMOVED lines=14> */
.L_x_38:
[----:B------:R-:W-:Y:S05]  /*30c0*/  BSYNC.RECONVERGENT B2 ;  /* 0x0000000000027941 */ /* 0x000fea0003800200 */
.L_x_37:
        /* <DEDUP_REMOVED lines=14> */
.L_x_40:
[----:B------:R-:W-:Y:S05]  /*31b0*/  BSYNC.RECONVERGENT B2 ;  /* 0x0000000000027941 */ /* 0x000fea0003800200 */
.L_x_39:
        /* <DEDUP_REMOVED lines=14> */
.L_x_42:
[----:B------:R-:W-:Y:S05]  /*32a0*/  BSYNC.RECONVERGENT B2 ;  /* 0x0000000000027941 */ /* 0x000fea0003800200 */
.L_x_41:
        /* <DEDUP_REMOVED lines=14> */
.L_x_44:
[----:B------:R-:W-:Y:S05]  /*3390*/  BSYNC.RECONVERGENT B2 ;  /* 0x0000000000027941 */ /* 0x000fea0003800200 */
.L_x_43:
        /* <DEDUP_REMOVED lines=9> */
[----:B------:R-:W-:Y:S02]  /*3430*/  MOV R3, R7 ;  /* 0x0000000700037202 */ /* 0x000fe40000000f00 */
[----:B------:R-:W-:Y:S02]  /*3440*/  MOV R12, R0 ;  /* 0x00000000000c7202 */ /* 0x000fe40000000f00 */
[----:B------:R-:W-:-:S07]  /*3450*/  MOV R28, 0x3470 ;  /* 0x00003470001c7802 */ /* 0x000fce0000000f00 */
[----:B------:R-:W-:Y:S05]  /*3460*/  CALL.REL.NOINC `($__internal_4_$__cuda_sm3x_div_rn_noftz_f32_slowpath) ;  /* 0x0000001c00dc7944 */ /* 0x000fea0003c00000 */
[----:B------:R-:W-:-:S07]  /*3470*/  IMAD.MOV.U32 R28, RZ, RZ, R3 ;  /* 0x000000ffff1c7224 */ /* 0x000fce00078e0003 */
.L_x_46:
[----:B------:R-:W-:Y:S05]  /*3480*/  BSYNC.RECONVERGENT B2 ;  /* 0x0000000000027941 */ /* 0x000fea0003800200 */
.L_x_45:
[----:B------:R-:W0:Y:S01]  /*3490*/  LDCU UR11, c[0x0][0x3a4] ;  /* 0x00007480ff0b77ac */ /* 0x000e220008000800 */
[C---:B------:R-:W-:Y:S01]  /*34a0*/  LEA R5, R22.reuse, R29, 0x4 ;  /* 0x0000001d16057211 */ /* 0x040fe200078e20ff */
[C---:B------:R-:W-:Y:S01]  /*34b0*/  IMAD R32, R22.reuse, 0x10, R33 ;  /* 0x0000001016207824 */ /* 0x040fe200078e0221 */
[C---:B------:R-:W-:Y:S01]  /*34c0*/  LEA R3, R22.reuse, R31, 0x4 ;  /* 0x0000001f16037211 */ /* 0x040fe200078e20ff */
[----:B------:R-:W1:Y:S01]  /*34d0*/  LDCU UR10, c[0x0][0x3a0] ;  /* 0x00007400ff0a77ac */ /* 0x000e620008000800 */
[C---:B------:R-:W-:Y:S02]  /*34e0*/  LEA R51, R22.reuse, R27, 0x4 ;  /* 0x0000001b16337211 */ /* 0x040fe400078e20ff */
[----:B------:R-:W-:Y:S02]  /*34f0*/  LEA R34, R22, R25, 0x4 ;  /* 0x0000001916227211 */ /* 0x000fe400078e20ff */
[----:B0-----:R-:W-:-:S04]  /*3500*/  ISETP.GE.AND P1, PT, R4, UR11, PT ;  /* 0x0000000b04007c0c */ /* 0x001fc8000bf26270 */
[----:B-1----:R-:W-:Y:S02]  /*3510*/  ISETP.LT.AND P5, PT, R5, UR10, !P1 ;  /* 0x0000000a05007c0c */ /* 0x002fe4000cfa1270 */
[----:B------:R-:W-:Y:S02]  /*3520*/  ISETP.LT.AND P4, PT, R3, UR10, !P1 ;  /* 0x0000000a03007c0c */ /* 0x000fe4000cf81270 */
[----:B------:R-:W-:Y:S02]  /*3530*/  ISETP.LT.AND P2, PT, R51, UR10, !P1 ;  /* 0x0000000a33007c0c */ /* 0x000fe4000cf41270 */
[----:B------:R-:W-:Y:S02]  /*3540*/  ISETP.GE.OR P0, PT, R32, UR10, P0 ;  /* 0x0000000a20007c0c */ /* 0x000fe40008706670 */
[C---:B------:R-:W-:Y:S02]  /*3550*/  LEA R9, R22.reuse, R21, 0x4 ;  /* 0x0000001516097211 */ /* 0x040fe400078e20ff */
[C---:B------:R-:W-:Y:S01]  /*3560*/  LEA R7, R22.reuse, R23, 0x4 ;  /* 0x0000001716077211 */ /* 0x040fe200078e20ff */
[----:B------:R-:W-:Y:S01]  /*3570*/  IMAD R30, R22, 0x10, R19 ;  /* 0x00000010161e7824 */ /* 0x000fe200078e0213 */
[----:B------:R-:W-:Y:S01]  /*3580*/  ISETP.LT.AND P3, PT, R34, UR10, !P1 ;  /* 0x0000000a22007c0c */ /* 0x000fe2000cf61270 */
[----:B------:R-:W0:Y:S01]  /*3590*/  @P5 LDC.64 R46, c[0x0][0x390] ;  /* 0x0000e400ff2e5b82 */ /* 0x000e220000000a00 */
[----:B------:R-:W-:-:S02]  /*35a0*/  @P5 IMAD R5, R5, UR11, R4 ;  /* 0x0000000b05055c24 */ /* 0x000fc4000f8e0204 */
[----:B------:R-:W-:-:S05]  /*35b0*/  @P4 IMAD R3, R3, UR11, R4 ;  /* 0x0000000b03034c24 */ /* 0x000fca000f8e0204 */
[----:B------:R-:W1:Y:S08]  /*35c0*/  @P4 LDC.64 R48, c[0x0][0x390] ;  /* 0x0000e400ff304b82 */ /* 0x000e700000000a00 */
[----:B------:R-:W2:Y:S08]  /*35d0*/  @P2 LDC.64 R12, c[0x0][0x390] ;  /* 0x0000e400ff0c2b82 */ /* 0x000eb00000000a00 */
[----:B------:R-:W3:Y:S01]  /*35e0*/  @!P0 LDC.64 R52, c[0x0][0x390] ;  /* 0x0000e400ff348b82 */ /* 0x000ee20000000a00 */
[----:B0-----:R-:W-:Y:S01]  /*35f0*/  @P5 IMAD.WIDE R46, R5, 0x2, R46 ;  /* 0x00000002052e5825 */ /* 0x001fe200078e022e */
[----:B------:R-:W-:-:S03]  /*3600*/  @!P5 PRMT R5, RZ, 0x7610, R5 ;  /* 0x00007610ff05d816 */ /* 0x000fc60000000005 */
[----:B-1----:R-:W-:Y:S01]  /*3610*/  @P4 IMAD.WIDE R48, R3, 0x2, R48 ;  /* 0x0000000203304825 */ /* 0x002fe200078e0230 */
[----:B------:R-:W-:Y:S02]  /*3620*/  @!P4 PRMT R3, RZ, 0x7610, R3 ;  /* 0x00007610ff03c816 */ /* 0x000fe40000000003 */
[----:B------:R-:W4:Y:S01]  /*3630*/  @P5 LDG.E.U16 R5, desc[UR18][R46.64] ;  /* 0x000000122e055981 */ /* 0x000f22000c1e1500 */
[----:B------:R-:W-:-:S03]  /*3640*/  ISETP.LT.AND P5, PT, R9, UR10, !P1 ;  /* 0x0000000a09007c0c */ /* 0x000fc6000cfa1270 */
[----:B------:R0:W5:Y:S01]  /*3650*/  @P4 LDG.E.U16 R3, desc[UR18][R48.64] ;  /* 0x0000001230034981 */ /* 0x000162000c1e1500 */
[----:B------:R-:W-:Y:S02]  /*3660*/  ISETP.LT.AND P4, PT, R7, UR10, !P1 ;  /* 0x0000000a07007c0c */ /* 0x000fe4000cf81270 */
[----:B------:R-:W-:Y:S01]  /*3670*/  ISETP.LT.AND P1, PT, R30, UR10, !P1 ;  /* 0x0000000a1e007c0c */ /* 0x000fe2000cf21270 */
[--C-:B------:R-:W-:Y:S02]  /*3680*/  @P2 IMAD R36, R51, UR11, R4.reuse ;  /* 0x0000000b33242c24 */ /* 0x100fe4000f8e0204 */
[----:B------:R-:W1:Y:S01]  /*3690*/  @P3 LDC.64 R50, c[0x0][0x390] ;  /* 0x0000e400ff323b82 */ /* 0x000e620000000a00 */
[----:B0-----:R-:W-:Y:S01]  /*36a0*/  @!P0 IMAD R49, R32, UR11, R4 ;  /* 0x0000000b20318c24 */ /* 0x001fe2000f8e0204 */
[----:B------:R-:W-:Y:S01]  /*36b0*/  @!P2 PRMT R32, RZ, 0x7610, R32 ;  /* 0x00007610ff20a816 */ /* 0x000fe20000000020 */
[----:B--2---:R-:W-:-:S05]  /*36c0*/  @P2 IMAD.WIDE R12, R36, 0x2, R12 ;  /* 0x00000002240c2825 */ /* 0x004fca00078e020c */
[----:B------:R-:W0:Y:S01]  /*36d0*/  @P5 LDC.64 R46, c[0x0][0x390] ;  /* 0x0000e400ff2e5b82 */ /* 0x000e220000000a00 */
[----:B---3--:R-:W-:Y:S01]  /*36e0*/  @!P0 IMAD.WIDE R52, R49, 0x2, R52 ;  /* 0x0000000231348825 */ /* 0x008fe200078e0234 */
[----:B------:R2:W3:Y:S06]  /*36f0*/  @P2 LDG.E.U16 R32, desc[UR18][R12.64] ;  /* 0x000000120c202981 */ /* 0x0004ec000c1e1500 */
[----:B------:R-:W0:Y:S01]  /*3700*/  @P4 LDC.64 R48, c[0x0][0x390] ;  /* 0x0000e400ff304b82 */ /* 0x000e220000000a00 */
[--C-:B------:R-:W-:Y:S01]  /*3710*/  @P3 IMAD R34, R34, UR11, R4.reuse ;  /* 0x0000000b22223c24 */ /* 0x100fe2000f8e0204 */
[----:B------:R-:W4:Y:S06]  /*3720*/  @!P0 LDG.E.U16 R52, desc[UR18][R52.64] ;  /* 0x0000001234348981 */ /* 0x000f2c000c1e1500 */
[----:B--2---:R-:W2:Y:S01]  /*3730*/  @P1 LDC.64 R12, c[0x0][0x390] ;  /* 0x0000e400ff0c1b82 */ /* 0x004ea20000000a00 */
[----:B------:R-:W-:-:S02]  /*3740*/  @P5 IMAD R9, R9, UR11, R4 ;  /* 0x0000000b09095c24 */ /* 0x000fc4000f8e0204 */
[----:B------:R-:W-:Y:S02]  /*3750*/  @P4 IMAD R7, R7, UR11, R4 ;  /* 0x0000000b07074c24 */ /* 0x000fe4000f8e0204 */
[----:B-1----:R-:W-:Y:S01]  /*3760*/  @P3 IMAD.WIDE R50, R34, 0x2, R50 ;  /* 0x0000000222323825 */ /* 0x002fe200078e0232 */
[----:B------:R-:W-:-:S03]  /*3770*/  @!P3 PRMT R34, RZ, 0x7610, R34 ;  /* 0x00007610ff22b816 */ /* 0x000fc60000000022 */
[----:B------:R-:W-:Y:S02]  /*3780*/  @P1 IMAD R4, R30, UR11, R4 ;  /* 0x0000000b1e041c24 */ /* 0x000fe4000f8e0204 */
[----:B0-----:R-:W-:Y:S01]  /*3790*/  @P5 IMAD.WIDE R46, R9, 0x2, R46 ;  /* 0x00000002092e5825 */ /* 0x001fe200078e022e */
[----:B------:R-:W-:Y:S01]  /*37a0*/  @!P4 PRMT R9, RZ, 0x7610, R9 ;  /* 0x00007610ff09c816 */ /* 0x000fe20000000009 */
[----:B------:R-:W3:Y:S01]  /*37b0*/  @P3 LDG.E.U16 R34, desc[UR18][R50.64] ;  /* 0x0000001232223981 */ /* 0x000ee2000c1e1500 */
[----:B------:R-:W-:Y:S01]  /*37c0*/  @!P1 PRMT R30, RZ, 0x7610, R30 ;  /* 0x00007610ff1e9816 */ /* 0x000fe2000000001e */
[----:B------:R-:W-:Y:S01]  /*37d0*/  @P4 IMAD.WIDE R48, R7, 0x2, R48 ;  /* 0x0000000207304825 */ /* 0x000fe200078e0230 */
[----:B------:R-:W-:-:S04]  /*37e0*/  @!P5 PRMT R7, RZ, 0x7610, R7 ;  /* 0x00007610ff07d816 */ /* 0x000fc80000000007 */
[----:B------:R-:W3:Y:S01]  /*37f0*/  @P4 LDG.E.U16 R9, desc[UR18][R48.64] ;  /* 0x0000001230094981 */ /* 0x000ee2000c1e1500 */
[----:B--2---:R-:W-:-:S03]  /*3800*/  @P1 IMAD.WIDE R12, R4, 0x2, R12 ;  /* 0x00000002040c1825 */ /* 0x004fc600078e020c */
[----:B------:R-:W2:Y:S04]  /*3810*/  @P5 LDG.E.U16 R7, desc[UR18][R46.64] ;  /* 0x000000122e075981 */ /* 0x000ea8000c1e1500 */
[----:B------:R0:W2:Y:S01]  /*3820*/  @P1 LDG.E.U16 R30, desc[UR18][R12.64] ;  /* 0x000000120c1e1981 */ /* 0x0000a2000c1e1500 */
[----:B------:R-:W1:Y:S01]  /*3830*/  S2R R4, SR_LANEID ;  /* 0x0000000000047919 */ /* 0x000e620000000000 */
[----:B------:R-:W0:Y:S08]  /*3840*/  S2UR UR23, SR_CgaCtaId ;  /* 0x00000000001779c3 */ /* 0x000e300000008800 */
[----:B------:R-:W1:Y:S08]  /*3850*/  S2UR UR11, SR_CgaCtaId ;  /* 0x00000000000b79c3 */ /* 0x000e700000008800 */
[----:B------:R-:W1:Y:S01]  /*3860*/  S2UR UR21, SR_SWINHI ;  /* 0x00000000001579c3 */ /* 0x000e620000002f00 */
[----:B------:R-:W-:Y:S01]  /*3870*/  UMOV UR22, 0x400 ;  /* 0x0000040000167882 */ /* 0x000fe20000000000 */
[----:B------:R-:W-:Y:S01]  /*3880*/  UMOV UR10, 0x400 ;  /* 0x00000400000a7882 */ /* 0x000fe20000000000 */
[----:B------:R-:W-:-:S02]  /*3890*/  UIADD3 UR20, UPT, UPT, UR22, 0x4500, URZ ;  /* 0x0000450016147890 */ /* 0x000fc4000fffe0ff */
[----:B------:R-:W-:Y:S01]  /*38a0*/  UIADD3 UR10, UPT, UPT, UR10, 0x4500, URZ ;  /* 0x000045000a0a7890 */ /* 0x000fe2000fffe0ff */
[----:B------:R-:W-:Y:S01]  /*38b0*/  SHF.L.U32 R36, R24, 0x1, RZ ;  /* 0x0000000118247819 */ /* 0x000fe200000006ff */
[----:B0-----:R-:W-:Y:S01]  /*38c0*/  ULEA UR24, UR23, UR20, 0x18 ;  /* 0x0000001417187291 */ /* 0x001fe2000f8ec0ff */
[----:B------:R-:W-:Y:S02]  /*38d0*/  MOV R13, RZ ;  /* 0x000000ff000d7202 */ /* 0x000fe40000000f00 */
[----:B------:R-:W-:Y:S02]  /*38e0*/  LOP3.LUT R36, R36, 0x1e, RZ, 0xc0, !PT ;  /* 0x0000001e24247812 */ /* 0x000fe400078ec0ff */
[----:B-1----:R-:W-:Y:S01]  /*38f0*/  SHF.R.U32.HI R47, RZ, 0x2, R4 ;  /* 0x00000002ff2f7819 */ /* 0x002fe20000011604 */
[----:B------:R-:W-:Y:S01]  /*3900*/  ULEA UR20, UR11, UR10, 0x18 ;  /* 0x0000000a0b147291 */ /* 0x000fe2000f8ec0ff */
[----:B------:R-:W-:Y:S02]  /*3910*/  LOP3.LUT R12, R4, 0x3, RZ, 0xc0, !PT ;  /* 0x00000003040c7812 */ /* 0x000fe400078ec0ff */
[----:B------:R-:W-:-:S03]  /*3920*/  IADD3 R36, PT, PT, R36, UR24, RZ ;  /* 0x0000001824247c10 */ /* 0x000fc6000fffe0ff */
[----:B------:R-:W-:Y:S01]  /*3930*/  IMAD.WIDE.U32 R12, R47, 0x8, R12 ;  /* 0x000000082f0c7825 */ /* 0x000fe200078e000c */
[----:B------:R-:W-:Y:S01]  /*3940*/  UMOV UR10, UR20 ;  /* 0x00000014000a7c82 */ /* 0x000fe20008000000 */
[----:B------:R-:W-:Y:S01]  /*3950*/  UMOV UR11, UR21 ;  /* 0x00000015000b7c82 */ /* 0x000fe20008000000 */
[----:B------:R-:W-:Y:S02]  /*3960*/  LEA R40, R40, UR20, 0x1 ;  /* 0x0000001428287c11 */ /* 0x000fe4000f8e08ff */
[C---:B------:R-:W-:Y:S01]  /*3970*/  LEA R46, P1, R12.reuse, UR10, 0x2 ;  /* 0x0000000a0c2e7c11 */ /* 0x040fe2000f8210ff */
[----:B------:R-:W-:Y:S01]  /*3980*/  IMAD R53, R33, 0x20, R36 ;  /* 0x0000002021357824 */ /* 0x000fe200078e0224 */
[-C--:B------:R-:W-:Y:S02]  /*3990*/  LEA R4, R31, R36.reuse, 0x5 ;  /* 0x000000241f047211 */ /* 0x080fe400078e28ff */
[----:B------:R-:W-:Y:S02]  /*39a0*/  LEA R42, R29, R36, 0x5 ;  /* 0x000000241d2a7211 */ /* 0x000fe400078e28ff */
[----:B------:R-:W-:Y:S01]  /*39b0*/  LEA.HI.X R47, R12, UR11, R13, 0x2, P1 ;  /* 0x0000000b0c2f7c11 */ /* 0x000fe200088f140d */
[----:B------:R-:W-:Y:S01]  /*39c0*/  IMAD R49, R25, 0x20, R40 ;  /* 0x0000002019317824 */ /* 0x000fe200078e0228 */
[----:B------:R-:W-:-:S02]  /*39d0*/  LEA R13, R27, R40, 0x5 ;  /* 0x000000281b0d7211 */ /* 0x000fc400078e28ff */
[-C--:B------:R-:W-:Y:S02]  /*39e0*/  LEA R36, R23, R40.reuse, 0x5 ;  /* 0x0000002817247211 */ /* 0x080fe400078e28ff */
[-C--:B------:R-:W-:Y:S02]  /*39f0*/  LEA R38, R21, R40.reuse, 0x5 ;  /* 0x0000002815267211 */ /* 0x080fe400078e28ff */
[----:B------:R-:W-:Y:S02]  /*3a00*/  LEA R51, R19, R40, 0x5 ;  /* 0x0000002813337211 */ /* 0x000fe400078e28ff */
[----:B------:R-:W-:-:S05]  /*3a10*/  @P0 PRMT R52, RZ, 0x7610, R52 ;  /* 0x00007610ff340816 */ /* 0x000fca0000000034 */
[----:B----4-:R-:W-:Y:S04]  /*3a20*/  STS.U16 [R53], R52 ;  /* 0x0000003435007388 */ /* 0x010fe80000000400 */
[----:B-----5:R0:W-:Y:S04]  /*3a30*/  STS.U16 [R4], R3 ;  /* 0x0000000304007388 */ /* 0x0201e80000000400 */
[----:B------:R1:W-:Y:S04]  /*3a40*/  STS.U16 [R42], R5 ;  /* 0x000000052a007388 */ /* 0x0003e80000000400 */
[----:B---3--:R3:W-:Y:S04]  /*3a50*/  STS.U16 [R13], R32 ;  /* 0x000000200d007388 */ /* 0x0087e80000000400 */
[----:B------:R-:W-:Y:S04]  /*3a60*/  STS.U16 [R49], R34 ;  /* 0x0000002231007388 */ /* 0x000fe80000000400 */
[----:B------:R4:W-:Y:S04]  /*3a70*/  STS.U16 [R36], R9 ;  /* 0x0000000924007388 */ /* 0x0009e80000000400 */
[----:B--2---:R-:W-:Y:S04]  /*3a80*/  STS.U16 [R38], R7 ;  /* 0x0000000726007388 */ /* 0x004fe80000000400 */
[----:B------:R-:W-:Y:S01]  /*3a90*/  STS.U16 [R51], R30 ;  /* 0x0000001e33007388 */ /* 0x000fe20000000400 */
[----:B------:R-:W-:Y:S06]  /*3aa0*/  BAR.SYNC.DEFER_BLOCKING 0x0 ;  /* 0x0000000000007b1d */ /* 0x000fec0000010000 */
[----:B0-----:R-:W2:Y:S04]  /*3ab0*/  LD.E R3, desc[UR18][R46.64] ;  /* 0x000000122e037980 */ /* 0x001ea8000c101900 */
[----:B------:R-:W5:Y:S04]  /*3ac0*/  LD.E R40, desc[UR18][R46.64+0x100] ;  /* 0x000100122e287980 */ /* 0x000f68000c101900 */
[----:B------:R-:W5:Y:S04]  /*3ad0*/  LD.E R12, desc[UR18][R46.64+0x10] ;  /* 0x000010122e0c7980 */ /* 0x000f68000c101900 */
[----:B-1----:R-:W5:Y:S01]  /*3ae0*/  LD.E R42, desc[UR18][R46.64+0x110] ;  /* 0x000110122e2a7980 */ /* 0x002f62000c101900 */
[----:B---3--:R-:W0:Y:S01]  /*3af0*/  MUFU.RCP R32, R35 ;  /* 0x0000002300207308 */ /* 0x008e220000001000 */
[----:B------:R-:W-:-:S02]  /*3b00*/  F2FP.BF16.F32.PACK_AB R8, R8, R43 ;  /* 0x0000002b0808723e */ /* 0x000fc400000010ff */
[----:B----4-:R-:W-:Y:S02]  /*3b10*/  F2FP.BF16.F32.PACK_AB R9, R45, R6 ;  /* 0x000000062d09723e */ /* 0x010fe400000010ff */
[----:B------:R-:W-:Y:S02]  /*3b20*/  F2FP.BF16.F32.PACK_AB R10, R41, R10 ;  /* 0x0000000a290a723e */ /* 0x000fe400000010ff */
[----:B------:R-:W-:Y:S01]  /*3b30*/  F2FP.BF16.F32.PACK_AB R11, R28, R11 ;  /* 0x0000000b1c0b723e */ /* 0x000fe200000010ff */
[----:B------:R-:W1:Y:S01]  /*3b40*/  FCHK P0, R20, R35 ;  /* 0x0000002314007302 */ /* 0x000e620000000000 */
[----:B0-----:R-:W-:Y:S01]  /*3b50*/  FFMA R41, -R35, R32, 1 ;  /* 0x3f80000023297423 */ /* 0x001fe20000000120 */
[----:B------:R-:W-:Y:S01]  /*3b60*/  BSSY.RECONVERGENT B2, `(.L_x_47) ;  /* 0x0000011000027945 */ /* 0x000fe20003800200 */
[----:B--2---:R-:W-:Y:S04]  /*3b70*/  MOVM.16.MT88 R4, R3 ;  /* 0x000000000304723a */ /* 0x004fe80000000000 */
[----:B-----5:R-:W0:Y:S04]  /*3b80*/  MOVM.16.MT88 R5, R40 ;  /* 0x000000002805723a */ /* 0x020e280000000000 */
[----:B------:R-:W-:Y:S04]  /*3b90*/  MOVM.16.MT88 R12, R12 ;  /* 0x000000000c0c723a */ /* 0x000fe80000000000 */
[----:B------:R-:W2:Y:S01]  /*3ba0*/  MOVM.16.MT88 R13, R42 ;  /* 0x000000002a0d723a */ /* 0x000ea20000000000 */
[C---:B0-----:R-:W-:Y:S08]  /*3bb0*/  HMMA.16816.F32.BF16 R4, R8.reuse, R4, RZ ;  /* 0x000000040804723c */ /* 0x041ff000000418ff */
[----:B--2---:R-:W-:Y:S01]  /*3bc0*/  HMMA.16816.F32.BF16 R8, R8, R12, RZ ;  /* 0x0000000c0808723c */ /* 0x004fe200000418ff */
[----:B------:R-:W-:-:S04]  /*3bd0*/  FFMA R13, R32, R41, R32 ;  /* 0x00000029200d7223 */ /* 0x000fc80000000020 */
[----:B------:R-:W-:-:S04]  /*3be0*/  FFMA R12, R13, R20, RZ ;  /* 0x000000140d0c7223 */ /* 0x000fc800000000ff */
[----:B------:R-:W-:-:S04]  /*3bf0*/  FFMA R3, -R35, R12, R20 ;  /* 0x0000000c23037223 */ /* 0x000fc80000000114 */
[----:B------:R-:W-:Y:S01]  /*3c00*/  FFMA R13, R13, R3, R12 ;  /* 0x000000030d0d7223 */ /* 0x000fe2000000000c */
[----:B-1----:R-:W-:Y:S06]  /*3c10*/  @!P0 BRA `(.L_x_48) ;  /* 0x0000000000148947 */ /* 0x002fec0003800000 */
[----:B------:R-:W-:Y:S01]  /*3c20*/  IMAD.MOV.U32 R3, RZ, RZ, R20 ;  /* 0x000000ffff037224 */ /* 0x000fe200078e0014 */
[----:B------:R-:W-:Y:S02]  /*3c30*/  MOV R12, R35 ;  /* 0x00000023000c7202 */ /* 0x000fe40000000f00 */
[----:B------:R-:W-:-:S07]  /*3c40*/  MOV R28, 0x3c60 ;  /* 0x00003c60001c7802 */ /* 0x000fce0000000f00 */
[----:B------:R-:W-:Y:S05]  /*3c50*/  CALL.REL.NOINC `($__internal_4_$__cuda_sm3x_div_rn_noftz_f32_slowpath) ;  /* 0x0000001400e07944 */ /* 0x000fea0003c00000 */
[----:B------:R-:W-:-:S07]  /*3c60*/  MOV R13, R3 ;  /* 0x00000003000d7202 */ /* 0x000fce0000000f00 */
.L_x_48:
[----:B------:R-:W-:Y:S05]  /*3c70*/  BSYNC.RECONVERGENT B2 ;  /* 0x0000000000027941 */ /* 0x000fea0003800200 */
.L_x_47:
        /* <DEDUP_REMOVED lines=13> */
.L_x_50:
[----:B------:R-:W-:Y:S05]  /*3d50*/  BSYNC.RECONVERGENT B2 ;  /* 0x0000000000027941 */ /* 0x000fea0003800200 */
.L_x_49:
[----:B------:R-:W-:Y:S01]  /*3d60*/  UIADD3 UR22, UPT, UPT, UR22, 0x4700, URZ ;  /* 0x0000470016167890 */ /* 0x000fe2000fffe0ff */
[----:B------:R-:W0:Y:S01]  /*3d70*/  MUFU.RCP R28, R15 ;  /* 0x0000000f001c7308 */ /* 0x000e220000001000 */
[-C--:B------:R-:W-:Y:S01]  /*3d80*/  FMUL R43, R8, R3.reuse ;  /* 0x00000003082b7220 */ /* 0x080fe20000400000 */
[-C--:B------:R-:W-:Y:S01]  /*3d90*/  FMUL R4, R4, R3.reuse ;  /* 0x0000000304047220 */ /* 0x080fe20000400000 */
[----:B------:R-:W-:Y:S01]  /*3da0*/  ULEA UR22, UR23, UR22, 0x18 ;  /* 0x0000001617167291 */ /* 0x000fe2000f8ec0ff */
[-C--:B------:R-:W-:Y:S01]  /*3db0*/  FMUL R41, R5, R3.reuse ;  /* 0x0000000305297220 */ /* 0x080fe20000400000 */
[----:B------:R-:W-:Y:S01]  /*3dc0*/  FMUL R9, R9, R3 ;  /* 0x0000000309097220 */ /* 0x000fe20000400000 */
[----:B------:R-:W-:Y:S02]  /*3dd0*/  BSSY.RECONVERGENT B2, `(.L_x_51) ;  /* 0x000001e000027945 */ /* 0x000fe40003800200 */
[----:B------:R-:W1:Y:S01]  /*3de0*/  FCHK P0, R16, R15 ;  /* 0x0000000f10007302 */ /* 0x000e620000000000 */
[----:B------:R-:W-:-:S05]  /*3df0*/  LEA R24, R24, UR22, 0x5 ;  /* 0x0000001618187c11 */ /* 0x000fca000f8e28ff */
[----:B------:R-:W2:Y:S01]  /*3e00*/  LDS R12, [R24+0x4] ;  /* 0x00000400180c7984 */ /* 0x000ea20000000800 */
[----:B0-----:R-:W-:-:S03]  /*3e10*/  FFMA R3, -R15, R28, 1 ;  /* 0x3f8000000f037423 */ /* 0x001fc6000000011c */
[----:B------:R-:W0:Y:S01]  /*3e20*/  LDS R20, [R24+0x8] ;  /* 0x0000080018147984 */ /* 0x000e220000000800 */
[----:B------:R-:W-:-:S03]  /*3e30*/  FFMA R3, R28, R3, R28 ;  /* 0x000000031c037223 */ /* 0x000fc6000000001c */
[----:B------:R-:W3:Y:S04]  /*3e40*/  LDS R2, [R24] ;  /* 0x0000000018027984 */ /* 0x000ee80000000800 */
[----:B------:R-:W4:Y:S01]  /*3e50*/  LDS R30, [R24+0xc] ;  /* 0x00000c00181e7984 */ /* 0x000f220000000800 */
[C---:B--2---:R-:W-:Y:S01]  /*3e60*/  FMUL R8, R13.reuse, R12 ;  /* 0x0000000c0d087220 */ /* 0x044fe20000400000 */
[----:B0-----:R-:W-:-:S03]  /*3e70*/  FMUL R12, R13, R20 ;  /* 0x000000140d0c7220 */ /* 0x001fc60000400000 */
[C---:B------:R-:W-:Y:S01]  /*3e80*/  FFMA R41, R39.reuse, R8, R41 ;  /* 0x0000000827297223 */ /* 0x040fe20000000029 */
[----:B---3--:R-:W-:Y:S01]  /*3e90*/  FMUL R2, R2, R13 ;  /* 0x0000000d02027220 */ /* 0x008fe20000400000 */
[----:B------:R-:W-:-:S03]  /*3ea0*/  FFMA R43, R39, R12, R43 ;  /* 0x0000000c272b7223 */ /* 0x000fc6000000002b */
[----:B------:R0:W-:Y:S01]  /*3eb0*/  STS [R24+0x4], R41 ;  /* 0x0000042918007388 */ /* 0x0001e20000000800 */
[----:B----4-:R-:W-:Y:S01]  /*3ec0*/  FMUL R20, R13, R30 ;  /* 0x0000001e0d147220 */ /* 0x010fe20000400000 */
[----:B------:R-:W-:Y:S02]  /*3ed0*/  FFMA R5, R39, R2, R4 ;  /* 0x0000000227057223 */ /* 0x000fe40000000004 */
[----:B------:R0:W-:Y:S01]  /*3ee0*/  STS [R24+0x8], R43 ;  /* 0x0000082b18007388 */ /* 0x0001e20000000800 */
[----:B------:R-:W-:Y:S01]  /*3ef0*/  FFMA R2, R3, R16, RZ ;  /* 0x0000001003027223 */ /* 0x000fe200000000ff */
[----:B------:R-:W-:Y:S02]  /*3f00*/  FFMA R9, R39, R20, R9 ;  /* 0x0000001427097223 */ /* 0x000fe40000000009 */
[----:B------:R0:W-:Y:S01]  /*3f10*/  STS [R24], R5 ;  /* 0x0000000518007388 */ /* 0x0001e20000000800 */
[----:B------:R-:W-:-:S03]  /*3f20*/  FFMA R13, -R15, R2, R16 ;  /* 0x000000020f0d7223 */ /* 0x000fc60000000110 */
[----:B------:R0:W-:Y:S01]  /*3f30*/  STS [R24+0xc], R9 ;  /* 0x00000c0918007388 */ /* 0x0001e20000000800 */
[----:B------:R-:W-:Y:S01]  /*3f40*/  FFMA R2, R3, R13, R2 ;  /* 0x0000000d03027223 */ /* 0x000fe20000000002 */
[----:B-1----:R-:W-:Y:S06]  /*3f50*/  @!P0 BRA `(.L_x_52) ;  /* 0x0000000000148947 */ /* 0x002fec0003800000 */
[----:B------:R-:W-:Y:S02]  /*3f60*/  MOV R3, R16 ;  /* 0x0000001000037202 */ /* 0x000fe40000000f00 */
[----:B------:R-:W-:Y:S02]  /*3f70*/  MOV R12, R15 ;  /* 0x0000000f000c7202 */ /* 0x000fe40000000f00 */
[----:B------:R-:W-:-:S07]  /*3f80*/  MOV R28, 0x3fa0 ;  /* 0x00003fa0001c7802 */ /* 0x000fce0000000f00 */
[----:B0-----:R-:W-:Y:S05]  /*3f90*/  CALL.REL.NOINC `($__internal_4_$__cuda_sm3x_div_rn_noftz_f32_slowpath) ;  /* 0x0000001400107944 */ /* 0x001fea0003c00000 */
[----:B------:R-:W-:-:S07]  /*3fa0*/  MOV R2, R3 ;  /* 0x0000000300027202 */ /* 0x000fce0000000f00 */
.L_x_52:
[----:B------:R-:W-:Y:S05]  /*3fb0*/  BSYNC.RECONVERGENT B2 ;  /* 0x0000000000027941 */ /* 0x000fea0003800200 */
.L_x_51:
[----:B------:R-:W1:Y:S01]  /*3fc0*/  MUFU.RCP R4, R15 ;  /* 0x0000000f00047308 */ /* 0x000e620000001000 */
[----:B------:R-:W-:Y:S07]  /*3fd0*/  BSSY.RECONVERGENT B2, `(.L_x_53) ;  /* 0x000000c000027945 */ /* 0x000fee0003800200 */
[----:B------:R-:W2:Y:S01]  /*3fe0*/  FCHK P0, R0, R15 ;  /* 0x0000000f00007302 */ /* 0x000ea20000000000 */
[----:B-1----:R-:W-:-:S04]  /*3ff0*/  FFMA R3, -R15, R4, 1 ;  /* 0x3f8000000f037423 */ /* 0x002fc80000000104 */
[----:B------:R-:W-:-:S04]  /*4000*/  FFMA R8, R4, R3, R4 ;  /* 0x0000000304087223 */ /* 0x000fc80000000004 */
[----:B------:R-:W-:-:S04]  /*4010*/  FFMA R3, R0, R8, RZ ;  /* 0x0000000800037223 */ /* 0x000fc800000000ff */
[----:B------:R-:W-:-:S04]  /*4020*/  FFMA R4, -R15, R3, R0 ;  /* 0x000000030f047223 */ /* 0x000fc80000000100 */
[----:B------:R-:W-:Y:S01]  /*4030*/  FFMA R3, R8, R4, R3 ;  /* 0x0000000408037223 */ /* 0x000fe20000000003 */
[----:B--2---:R-:W-:Y:S06]  /*4040*/  @!P0 BRA `(.L_x_54) ;  /* 0x0000000000108947 */ /* 0x004fec0003800000 */
[----:B------:R-:W-:Y:S01]  /*4050*/  IMAD.MOV.U32 R3, RZ, RZ, R0 ;  /* 0x000000ffff037224 */ /* 0x000fe200078e0000 */
[----:B------:R-:W-:Y:S02]  /*4060*/  MOV R12, R15 ;  /* 0x0000000f000c7202 */ /* 0x000fe40000000f00 */
[----:B------:R-:W-:-:S07]  /*4070*/  MOV R28, 0x4090 ;  /* 0x00004090001c7802 */ /* 0x000fce0000000f00 */
[----:B0-----:R-:W-:Y:S05]  /*4080*/  CALL.REL.NOINC `($__internal_4_$__cuda_sm3x_div_rn_noftz_f32_slowpath) ;  /* 0x0000001000d47944 */ /* 0x001fea0003c00000 */
.L_x_54:
[----:B------:R-:W-:Y:S05]  /*4090*/  BSYNC.RECONVERGENT B2 ;  /* 0x0000000000027941 */ /* 0x000fea0003800200 */
.L_x_53:
[----:B0-----:R-:W0:Y:S01]  /*40a0*/  LDS R5, [R24+0x10] ;  /* 0x0000100018057984 */ /* 0x001e220000000800 */
[----:B------:R-:W-:Y:S01]  /*40b0*/  IADD3 R22, PT, PT, R22, 0x1, RZ ;  /* 0x0000000116167810 */ /* 0x000fe20007ffe0ff */
[-C--:B------:R-:W-:Y:S01]  /*40c0*/  FMUL R6, R6, R3.reuse ;  /* 0x0000000306067220 */ /* 0x080fe20000400000 */
[-C--:B------:R-:W-:Y:S01]  /*40d0*/  FMUL R7, R7, R3.reuse ;  /* 0x0000000307077220 */ /* 0x080fe20000400000 */
[----:B------:R-:W1:Y:S01]  /*40e0*/  LDS R13, [R24+0x14] ;  /* 0x00001400180d7984 */ /* 0x000e620000000800 */
[----:B------:R-:W-:Y:S01]  /*40f0*/  ISETP.NE.AND P0, PT, R22, UR14, PT ;  /* 0x0000000e16007c0c */ /* 0x000fe2000bf05270 */
[-C--:B------:R-:W-:Y:S01]  /*4100*/  FMUL R9, R10, R3.reuse ;  /* 0x000000030a097220 */ /* 0x080fe20000400000 */
[----:B------:R-:W-:Y:S01]  /*4110*/  FMUL R11, R11, R3 ;  /* 0x000000030b0b7220 */ /* 0x000fe20000400000 */
[----:B------:R-:W2:Y:S01]  /*4120*/  LDS R39, [R24+0x18] ;  /* 0x0000180018277984 */ /* 0x000ea20000000800 */
[----:B------:R-:W-:Y:S01]  /*4130*/  IMAD.MOV.U32 R3, RZ, RZ, R14 ;  /* 0x000000ffff037224 */ /* 0x000fe200078e000e */
[----:B------:R-:W-:-:S02]  /*4140*/  MOV R20, R35 ;  /* 0x0000002300147202 */ /* 0x000fc40000000f00 */
[----:B------:R-:W3:Y:S01]  /*4150*/  LDS R41, [R24+0x1c] ;  /* 0x00001c0018297984 */ /* 0x000ee20000000800 */
[----:B------:R-:W-:Y:S01]  /*4160*/  MOV R16, R15 ;  /* 0x0000000f00107202 */ /* 0x000fe20000000f00 */
[----:B0-----:R-:W-:Y:S01]  /*4170*/  FMUL R0, R5, R2 ;  /* 0x0000000205007220 */ /* 0x001fe20000400000 */
[----:B-1----:R-:W-:-:S03]  /*4180*/  FMUL R4, R2, R13 ;  /* 0x0000000d02047220 */ /* 0x002fc60000400000 */
[C---:B------:R-:W-:Y:S01]  /*4190*/  FFMA R5, R37.reuse, R0, R6 ;  /* 0x0000000025057223 */ /* 0x040fe20000000006 */
[----:B--2---:R-:W-:Y:S01]  /*41a0*/  FMUL R8, R2, R39 ;  /* 0x0000002702087220 */ /* 0x004fe20000400000 */
[----:B------:R-:W-:-:S03]  /*41b0*/  FFMA R7, R37, R4, R7 ;  /* 0x0000000425077223 */ /* 0x000fc60000000007 */
[----:B------:R0:W-:Y:S01]  /*41c0*/  STS [R24+0x10], R5 ;  /* 0x0000100518007388 */ /* 0x0001e20000000800 */
[----:B---3--:R-:W-:Y:S01]  /*41d0*/  FMUL R2, R2, R41 ;  /* 0x0000002902027220 */ /* 0x008fe20000400000 */
[C---:B------:R-:W-:Y:S02]  /*41e0*/  FFMA R9, R37.reuse, R8, R9 ;  /* 0x0000000825097223 */ /* 0x040fe40000000009 */
[----:B------:R0:W-:Y:S01]  /*41f0*/  STS [R24+0x14], R7 ;  /* 0x0000140718007388 */ /* 0x0001e20000000800 */
[----:B------:R-:W-:Y:S01]  /*4200*/  FFMA R11, R37, R2, R11 ;  /* 0x00000002250b7223 */ /* 0x000fe2000000000b */
[----:B------:R-:W-:Y:S02]  /*4210*/  MOV R37, R26 ;  /* 0x0000001a00257202 */ /* 0x000fe40000000f00 */
[----:B------:R0:W-:Y:S04]  /*4220*/  STS [R24+0x18], R9 ;  /* 0x0000180918007388 */ /* 0x0001e80000000800 */
[----:B------:R0:W-:Y:S01]  /*4230*/  STS [R24+0x1c], R11 ;  /* 0x00001c0b18007388 */ /* 0x0001e20000000800 */
[----:B------:R-:W-:Y:S06]  /*4240*/  BAR.SYNC.DEFER_BLOCKING 0x0 ;  /* 0x0000000000007b1d */ /* 0x000fec0000010000 */
[----:B------:R-:W-:Y:S05]  /*4250*/  @P0 BRA `(.L_x_55) ;  /* 0xffffffd400540947 */ /* 0x000fea000383ffff */
[----:B0-----:R0:W1:Y:S04]  /*4260*/  LDS.128 R4, [R24] ;  /* 0x0000000018047984 */ /* 0x0010680000000c00 */
[----:B------:R0:W2:Y:S02]  /*4270*/  LDS.128 R8, [R24+0x10] ;  /* 0x0000100018087984 */ /* 0x0000a40000000c00 */
.L_x_23:
[----:B------:R-:W3:Y:S01]  /*4280*/  S2R R14, SR_TID.X ;  /* 0x00000000000e7919 */ /* 0x000ee20000002100 */
[----:B------:R-:W4:Y:S01]  /*4290*/  S2UR UR5, SR_CgaCtaId ;  /* 0x00000000000579c3 */ /* 0x000f220000008800 */
[----:B------:R-:W-:Y:S01]  /*42a0*/  UMOV UR4, 0x400 ;  /* 0x0000040000047882 */ /* 0x000fe20000000000 */
[----:B--2---:R-:W-:Y:S01]  /*42b0*/  F2FP.BF16.F32.PACK_AB R16, R11, R10 ;  /* 0x0000000a0b10723e */ /* 0x004fe200000010ff */
[----:B------:R-:W-:Y:S01]  /*42c0*/  UIADD3 UR4, UPT, UPT, UR4, 0x4700, URZ ;  /* 0x0000470004047890 */ /* 0x000fe2000fffe0ff */
[----:B-1----:R-:W-:-:S04]  /*42d0*/  F2FP.BF16.F32.PACK_AB R4, R5, R4 ;  /* 0x000000040504723e */ /* 0x002fc800000010ff */
[----:B------:R-:W1:Y:S01]  /*42e0*/  LDC R18, c[0x0][0x3a4] ;  /* 0x0000e900ff127b82 */ /* 0x000e620000000800 */
[C---:B------:R-:W-:Y:S02]  /*42f0*/  PRMT R20, R4.reuse, 0x7610, R20 ;  /* 0x0000761004147816 */ /* 0x040fe40000000014 */
[----:B------:R-:W-:-:S05]  /*4300*/  PRMT R22, R4, 0x7632, R22 ;  /* 0x0000763204167816 */ /* 0x000fca0000000016 */
[----:B------:R-:W2:Y:S01]  /*4310*/  LDC.64 R2, c[0x0][0x398] ;  /* 0x0000e600ff027b82 */ /* 0x000ea20000000a00 */
[----:B----4-:R-:W-:Y:S01]  /*4320*/  ULEA UR4, UR5, UR4, 0x18 ;  /* 0x0000000405047291 */ /* 0x010fe2000f8ec0ff */
[C---:B---3--:R-:W-:Y:S02]  /*4330*/  SHF.L.U32 R12, R14.reuse, 0x1, RZ ;  /* 0x000000010e0c7819 */ /* 0x048fe400000006ff */
[----:B------:R-:W-:Y:S02]  /*4340*/  LEA.HI R0, R14, UR6, RZ, 0x1e ;  /* 0x000000060e007c11 */ /* 0x000fe4000f8ff0ff */
[----:B------:R-:W-:-:S05]  /*4350*/  LOP3.LUT R12, R12, 0x6, RZ, 0xc0, !PT ;  /* 0x000000060c0c7812 */ /* 0x000fca00078ec0ff */
[----:B------:R-:W-:Y:S01]  /*4360*/  VIADD R13, R12, UR7 ;  /* 0x000000070c0d7c36 */ /* 0x000fe20008000000 */
[----:B------:R-:W-:Y:S02]  /*4370*/  LEA R12, R14, UR4, 0x5 ;  /* 0x000000040e0c7c11 */ /* 0x000fe4000f8e28ff */
[----:B------:R-:W-:Y:S01]  /*4380*/  F2FP.BF16.F32.PACK_AB R14, R7, R6 ;  /* 0x00000006070e723e */ /* 0x000fe200000010ff */
[----:B-1----:R-:W-:Y:S01]  /*4390*/  IMAD R13, R0, R18, R13 ;  /* 0x00000012000d7224 */ /* 0x002fe200078e020d */
[----:B------:R-:W-:Y:S01]  /*43a0*/  F2FP.BF16.F32.PACK_AB R0, R9, R8 ;  /* 0x000000080900723e */ /* 0x000fe200000010ff */
[----:B------:R-:W-:Y:S02]  /*43b0*/  STS [R12+0x8], R8 ;  /* 0x000008080c007388 */ /* 0x000fe40000000800 */
[C---:B--2---:R-:W-:Y:S01]  /*43c0*/  IMAD.WIDE.U32 R4, R13.reuse, 0x2, R2 ;  /* 0x000000020d047825 */ /* 0x044fe200078e0002 */
[----:B------:R-:W-:Y:S01]  /*43d0*/  IADD3 R11, PT, PT, R13, 0x1, RZ ;  /* 0x000000010d0b7810 */ /* 0x000fe20007ffe0ff */
[----:B------:R1:W-:Y:S01]  /*43e0*/  STS [R12+0xc], R9 ;  /* 0x00000c090c007388 */ /* 0x0003e20000000800 */
[----:B------:R-:W-:-:S02]  /*43f0*/  LEA R15, R18, R13, 0x3 ;  /* 0x0000000d120f7211 */ /* 0x000fc400078e18ff */
[----:B------:R-:W-:Y:S01]  /*4400*/  IADD3 R19, PT, PT, R13, 0x8, RZ ;  /* 0x000000080d137810 */ /* 0x000fe20007ffe0ff */
[--C-:B------:R-:W-:Y:S01]  /*4410*/  IMAD.WIDE.U32 R10, R11, 0x2, R2.reuse ;  /* 0x000000020b0a7825 */ /* 0x100fe200078e0002 */
[C---:B------:R-:W-:Y:S01]  /*4420*/  IADD3 R17, PT, PT, R15.reuse, 0x1, RZ ;  /* 0x000000010f117810 */ /* 0x040fe20007ffe0ff */
[----:B------:R2:W-:Y:S01]  /*4430*/  STG.E.U16 desc[UR18][R4.64], R20 ;  /* 0x0000001404007986 */ /* 0x0005e2000c101512 */
[----:B------:R-:W-:Y:S01]  /*4440*/  IADD3 R21, PT, PT, R15, 0x8, RZ ;  /* 0x000000080f157810 */ /* 0x000fe20007ffe0ff */
[----:B------:R-:W-:Y:S01]  /*4450*/  VIADD R13, R13, 0x9 ;  /* 0x000000090d0d7836 */ /* 0x000fe20000000000 */
[C---:B------:R-:W-:Y:S01]  /*4460*/  IADD3 R23, PT, PT, R15.reuse, 0x9, RZ ;  /* 0x000000090f177810 */ /* 0x040fe20007ffe0ff */
[----:B-1----:R-:W-:Y:S01]  /*4470*/  IMAD.WIDE.U32 R8, R15, 0x2, R2 ;  /* 0x000000020f087825 */ /* 0x002fe200078e0002 */
[----:B------:R1:W-:Y:S01]  /*4480*/  STG.E.U16 desc[UR18][R10.64], R22 ;  /* 0x000000160a007986 */ /* 0x0003e2000c101512 */
[----:B------:R-:W-:-:S03]  /*4490*/  PRMT R15, R14, 0x7632, R15 ;  /* 0x000076320e0f7816 */ /* 0x000fc6000000000f */
[----:B------:R3:W-:Y:S01]  /*44a0*/  STG.E.U16 desc[UR18][R8.64], R0 ;  /* 0x0000000008007986 */ /* 0x0007e2000c101512 */
[----:B--2---:R-:W-:-:S03]  /*44b0*/  IMAD.WIDE.U32 R4, R17, 0x2, R2 ;  /* 0x0000000211047825 */ /* 0x004fc600078e0002 */
[----:B------:R-:W-:Y:S01]  /*44c0*/  STS [R12+0x10], R6 ;  /* 0x000010060c007388 */ /* 0x000fe20000000800 */
[----:B------:R-:W-:-:S03]  /*44d0*/  PRMT R17, R16, 0x7632, R17 ;  /* 0x0000763210117816 */ /* 0x000fc60000000011 */
[----:B------:R2:W-:Y:S01]  /*44e0*/  STS [R12+0x14], R7 ;  /* 0x000014070c007388 */ /* 0x0005e20000000800 */
[----:B-1----:R-:W-:Y:S01]  /*44f0*/  IMAD.WIDE.U32 R10, R21, 0x2, R2 ;  /* 0x00000002150a7825 */ /* 0x002fe200078e0002 */
[----:B---3--:R-:W-:-:S05]  /*4500*/  PRMT R9, R0, 0x7632, R9 ;  /* 0x0000763200097816 */ /* 0x008fca0000000009 */
[----:B------:R-:W-:Y:S01]  /*4510*/  STG.E.U16 desc[UR18][R4.64], R9 ;  /* 0x0000000904007986 */ /* 0x000fe2000c101512 */
[----:B--2---:R-:W-:-:S04]  /*4520*/  IMAD.WIDE.U32 R6, R19, 0x2, R2 ;  /* 0x0000000213067825 */ /* 0x004fc800078e0002 */
[--C-:B------:R-:W-:Y:S01]  /*4530*/  IMAD.WIDE.U32 R12, R13, 0x2, R2.reuse ;  /* 0x000000020d0c7825 */ /* 0x100fe200078e0002 */
[----:B------:R-:W-:Y:S03]  /*4540*/  STG.E.U16 desc[UR18][R6.64], R14 ;  /* 0x0000000e06007986 */ /* 0x000fe6000c101512 */
[----:B------:R-:W-:Y:S01]  /*4550*/  IMAD.WIDE.U32 R2, R23, 0x2, R2 ;  /* 0x0000000217027825 */ /* 0x000fe200078e0002 */
[----:B------:R-:W-:Y:S04]  /*4560*/  STG.E.U16 desc[UR18][R12.64], R15 ;  /* 0x0000000f0c007986 */ /* 0x000fe8000c101512 */
[----:B------:R-:W-:Y:S04]  /*4570*/  STG.E.U16 desc[UR18][R10.64], R16 ;  /* 0x000000100a007986 */ /* 0x000fe8000c101512 */
[----:B------:R-:W-:Y:S01]  /*4580*/  STG.E.U16 desc[UR18][R2.64], R17 ;  /* 0x0000001102007986 */ /* 0x000fe2000c101512 */
[----:B------:R-:W-:Y:S05]  /*4590*/  EXIT ;  /* 0x000000000000794d */ /* 0x000fea0003800000 */
.L_x_30:
[----:B------:R-:W-:Y:S01]  /*45a0*/  BSSY B0, `(.L_x_56) ;  /* 0x0000008000007945 */ /* 0x000fe20003800000 */
[----:B--2---:R-:W-:Y:S01]  /*45b0*/  FMNMX R45, R35, R8, !PT ;  /* 0x00000008232d7209 */ /* 0x004fe20007800000 */
[----:B------:R-:W-:Y:S01]  /*45c0*/  IMAD.MOV.U32 R49, RZ, RZ, R43 ;  /* 0x000000ffff317224 */ /* 0x000fe200078e002b */
[----:B------:R-:W-:Y:S02]  /*45d0*/  MOV R14, 0x1 ;  /* 0x00000001000e7802 */ /* 0x000fe40000000f00 */
[----:B------:R-:W-:-:S07]  /*45e0*/  MOV R51, 0x1f ;  /* 0x0000001f00337802 */ /* 0x000fce0000000f00 */
[----:B------:R-:W-:Y:S05]  /*45f0*/  WARPSYNC.COLLECTIVE R0, `(.L_x_57) ;  /* 0x0000000000087348 */ /* 0x000fea0003c00000 */
[----:B------:R0:W1:Y:S02]  /*4600*/  SHFL.BFLY P1, R14, R49, R14, R51 ;  /* 0x0c00000e310e7389 */ /* 0x0000640000020033 */
[----:B01----:R-:W-:Y:S05]  /*4610*/  ENDCOLLECTIVE ;  /* 0x000000000000791b */ /* 0x003fea0003800000 */
.L_x_57:
[----:B------:R-:W-:Y:S05]  /*4620*/  BSYNC B0 ;  /* 0x0000000000007941 */ /* 0x000fea0003800000 */
.L_x_56:
[----:B------:R-:W-:Y:S01]  /*4630*/  BSSY B0, `(.L_x_58) ;  /* 0x0000008000007945 */ /* 0x000fe20003800000 */
[----:B------:R-:W-:Y:S01]  /*4640*/  MOV R2, R14 ;  /* 0x0000000e00027202 */ /* 0x000fe20000000f00 */
[----:B------:R-:W-:Y:S01]  /*4650*/  IMAD.MOV.U32 R49, RZ, RZ, R45 ;  /* 0x000000ffff317224 */ /* 0x000fe200078e002d */
[----:B------:R-:W-:Y:S02]  /*4660*/  MOV R14, 0x2 ;  /* 0x00000002000e7802 */ /* 0x000fe40000000f00 */
[----:B------:R-:W-:-:S07]  /*4670*/  MOV R51, 0x1f ;  /* 0x0000001f00337802 */ /* 0x000fce0000000f00 */
[----:B------:R-:W-:Y:S05]  /*4680*/  WARPSYNC.COLLECTIVE R0, `(.L_x_59) ;  /* 0x0000000000087348 */ /* 0x000fea0003c00000 */
[----:B------:R0:W1:Y:S02]  /*4690*/  SHFL.BFLY P1, R14, R49, R14, R51 ;  /* 0x0c00000e310e7389 */ /* 0x0000640000020033 */
[----:B01----:R-:W-:Y:S05]  /*46a0*/  ENDCOLLECTIVE ;  /* 0x000000000000791b */ /* 0x003fea0003800000 */
.L_x_59:
[----:B------:R-:W-:Y:S05]  /*46b0*/  BSYNC B0 ;  /* 0x0000000000007941 */ /* 0x000fea0003800000 */
.L_x_58:
[----:B------:R-:W-:Y:S01]  /*46c0*/  FMNMX R35, R43, R2, !PT ;  /* 0x000000022b237209 */ /* 0x000fe20007800000 */
[----:B------:R-:W-:Y:S01]  /*46d0*/  BSSY B0, `(.L_x_60) ;  /* 0x0000009000007945 */ /* 0x000fe20003800000 */
[----:B------:R-:W-:Y:S02]  /*46e0*/  MOV R6, R14 ;  /* 0x0000000e00067202 */ /* 0x000fe40000000f00 */
[----:B------:R-:W-:Y:S01]  /*46f0*/  MOV R14, 0x2 ;  /* 0x00000002000e7802 */ /* 0x000fe20000000f00 */
[----:B------:R-:W-:Y:S01]  /*4700*/  IMAD.MOV.U32 R49, RZ, RZ, R35 ;  /* 0x000000ffff317224 */ /* 0x000fe200078e0023 */
[----:B------:R-:W-:Y:S02]  /*4710*/  FMNMX R2, R45, R6, !PT ;  /* 0x000000062d027209 */ /* 0x000fe40007800000 */
[----:B------:R-:W-:-:S07]  /*4720*/  MOV R51, 0x1f ;  /* 0x0000001f00337802 */ /* 0x000fce0000000f00 */
[----:B------:R-:W-:Y:S05]  /*4730*/  WARPSYNC.COLLECTIVE R0, `(.L_x_61) ;  /* 0x0000000000087348 */ /* 0x000fea0003c00000 */
[----:B------:R0:W1:Y:S02]  /*4740*/  SHFL.BFLY P1, R14, R49, R14, R51 ;  /* 0x0c00000e310e7389 */ /* 0x0000640000020033 */
[----:B01----:R-:W-:Y:S05]  /*4750*/  ENDCOLLECTIVE ;  /* 0x000000000000791b */ /* 0x003fea0003800000 */
.L_x_61:
[----:B------:R-:W-:Y:S05]  /*4760*/  BSYNC B0 ;  /* 0x0000000000007941 */ /* 0x000fea0003800000 */
.L_x_60:
[----:B------:R-:W-:Y:S02]  /*4770*/  IMAD.MOV.U32 R6, RZ, RZ, 0x3bbb989d ;  /* 0x3bbb989dff067424 */ /* 0x000fe400078e00ff */
[--C-:B------:R-:W-:Y:S01]  /*4780*/  FADD R41, R41, -R2.reuse ;  /* 0x8000000229297221 */ /* 0x100fe20000000000 */
[----:B------:R-:W-:Y:S01]  /*4790*/  MOV R8, 0x437c0000 ;  /* 0x437c000000087802 */ /* 0x000fe20000000f00 */
[--C-:B------:R-:W-:Y:S01]  /*47a0*/  FADD R39, R39, -R2.reuse ;  /* 0x8000000227277221 */ /* 0x100fe20000000000 */
[----:B------:R-:W-:Y:S01]  /*47b0*/  MOV R10, R14 ;  /* 0x0000000e000a7202 */ /* 0x000fe20000000f00 */
[----:B------:R-:W-:Y:S01]  /*47c0*/  FFMA.SAT R43, R41, R6, 0.5 ;  /* 0x3f000000292b7423 */ /* 0x000fe20000002006 */
[----:B------:R-:W-:Y:S02]  /*47d0*/  BSSY B0, `(.L_x_62) ;  /* 0x0000055000007945 */ /* 0x000fe40003800000 */
[----:B------:R-:W-:Y:S01]  /*47e0*/  FMNMX R10, R35, R10, !PT ;  /* 0x0000000a230a7209 */ /* 0x000fe20007800000 */
[----:B------:R-:W-:Y:S01]  /*47f0*/  FFMA.RM R14, R43, R8, 12582913 ;  /* 0x4b4000012b0e7423 */ /* 0x000fe20000004008 */
[----:B------:R-:W-:Y:S01]  /*4800*/  FFMA.SAT R43, R39, R6, 0.5 ;  /* 0x3f000000272b7423 */ /* 0x000fe20000002006 */
[----:B------:R-:W-:-:S02]  /*4810*/  FADD R35, R9, -R2 ;  /* 0x8000000209237221 */ /* 0x000fc40000000000 */
[----:B------:R-:W-:Y:S01]  /*4820*/  FADD R26, R14, -12583039 ;  /* 0xcb40007f0e1a7421 */ /* 0x000fe20000000000 */
[----:B------:R-:W-:Y:S01]  /*4830*/  FFMA.RM R12, R43, R8, 12582913 ;  /* 0x4b4000012b0c7423 */ /* 0x000fe20000004008 */
[----:B------:R-:W-:Y:S01]  /*4840*/  FADD R43, R15, -R2 ;  /* 0x800000020f2b7221 */ /* 0x000fe20000000000 */
[----:B------:R-:W-:Y:S01]  /*4850*/  FADD R45, R13, -R10 ;  /* 0x8000000a0d2d7221 */ /* 0x000fe20000000000 */
[----:B------:R-:W-:Y:S01]  /*4860*/  FFMA R26, R41, 1.4426950216293334961, -R26 ;  /* 0x3fb8aa3b291a7823 */ /* 0x000fe2000000081a */
[C---:B------:R-:W-:Y:S01]  /*4870*/  FADD R28, R12.reuse, -12583039 ;  /* 0xcb40007f0c1c7421 */ /* 0x040fe20000000000 */
[-C--:B------:R-:W-:Y:S01]  /*4880*/  FFMA.SAT R15, R43, R6.reuse, 0.5 ;  /* 0x3f0000002b0f7423 */ /* 0x080fe20000002006 */
[----:B------:R-:W-:Y:S01]  /*4890*/  FFMA.SAT R13, R35, R6, 0.5 ;  /* 0x3f000000230d7423 */ /* 0x000fe20000002006 */
[----:B------:R-:W-:Y:S01]  /*48a0*/  FFMA R47, R41, 1.925963033500011079e-08, R26 ;  /* 0x32a57060292f7823 */ /* 0x000fe2000000001a */
[----:B------:R-:W-:Y:S01]  /*48b0*/  FFMA R28, R39, 1.4426950216293334961, -R28 ;  /* 0x3fb8aa3b271c7823 */ /* 0x000fe2000000081c */
[----:B------:R-:W-:Y:S01]  /*48c0*/  FFMA.RM R15, R15, R8, 12582913 ;  /* 0x4b4000010f0f7423 */ /* 0x000fe20000004008 */
[----:B------:R-:W-:Y:S01]  /*48d0*/  FFMA.SAT R9, R45, R6, 0.5 ;  /* 0x3f0000002d097423 */ /* 0x000fe20000002006 */
[-C--:B------:R-:W-:Y:S01]  /*48e0*/  FFMA.RM R13, R13, R8.reuse, 12582913 ;  /* 0x4b4000010d0d7423 */ /* 0x080fe20000004008 */
[----:B------:R-:W-:Y:S01]  /*48f0*/  FFMA R28, R39, 1.925963033500011079e-08, R28 ;  /* 0x32a57060271c7823 */ /* 0x000fe2000000001c */
[----:B------:R-:W-:Y:S01]  /*4900*/  FADD R26, R15, -12583039 ;  /* 0xcb40007f0f1a7421 */ /* 0x000fe20000000000 */
[----:B------:R-:W-:Y:S01]  /*4910*/  FFMA.RM R9, R9, R8, 12582913 ;  /* 0x4b40000109097423 */ /* 0x000fe20000004008 */
[--C-:B------:R-:W-:Y:S01]  /*4920*/  FADD R39, R7, -R10.reuse ;  /* 0x8000000a07277221 */ /* 0x100fe20000000000 */
[----:B------:R-:W-:Y:S01]  /*4930*/  FADD R49, R11, -R10 ;  /* 0x8000000a0b317221 */ /* 0x000fe20000000000 */
[----:B------:R-:W-:Y:S01]  /*4940*/  FFMA R26, R43, 1.4426950216293334961, -R26 ;  /* 0x3fb8aa3b2b1a7823 */ /* 0x000fe2000000081a */
[----:B------:R-:W-:Y:S01]  /*4950*/  FADD R30, R9, -12583039 ;  /* 0xcb40007f091e7421 */ /* 0x000fe20000000000 */
[----:B------:R-:W-:Y:S01]  /*4960*/  MUFU.EX2 R47, R47 ;  /* 0x0000002f002f7308 */ /* 0x000fe20000000800 */
[-C--:B------:R-:W-:Y:S01]  /*4970*/  FFMA.SAT R51, R49, R6.reuse, 0.5 ;  /* 0x3f00000031337423 */ /* 0x080fe20000002006 */
[----:B------:R-:W-:Y:S01]  /*4980*/  FFMA R41, R43, 1.925963033500011079e-08, R26 ;  /* 0x32a570602b297823 */ /* 0x000fe2000000001a */
[----:B------:R-:W-:Y:S01]  /*4990*/  FADD R26, R13, -12583039 ;  /* 0xcb40007f0d1a7421 */ /* 0x000fe20000000000 */
[----:B------:R-:W-:Y:S01]  /*49a0*/  FADD R43, R5, -R10 ;  /* 0x8000000a052b7221 */ /* 0x000fe20000000000 */
[-C--:B------:R-:W-:Y:S01]  /*49b0*/  FFMA.SAT R5, R39, R6.reuse, 0.5 ;  /* 0x3f00000027057423 */ /* 0x080fe20000002006 */
[----:B------:R-:W-:Y:S01]  /*49c0*/  FFMA R30, R45, 1.4426950216293334961, -R30 ;  /* 0x3fb8aa3b2d1e7823 */ /* 0x000fe2000000081e */
[----:B------:R-:W-:Y:S01]  /*49d0*/  FFMA R26, R35, 1.4426950216293334961, -R26 ;  /* 0x3fb8aa3b231a7823 */ /* 0x000fe2000000081a */
[----:B------:R-:W-:Y:S01]  /*49e0*/  FFMA.SAT R7, R43, R6, 0.5 ;  /* 0x3f0000002b077423 */ /* 0x000fe20000002006 */
[----:B------:R-:W-:Y:S01]  /*49f0*/  MUFU.EX2 R41, R41 ;  /* 0x0000002900297308 */ /* 0x000fe20000000800 */
[----:B------:R-:W-:Y:S01]  /*4a00*/  FFMA R32, R45, 1.925963033500011079e-08, R30 ;  /* 0x32a570602d207823 */ /* 0x000fe2000000001e */
[----:B------:R-:W-:Y:S01]  /*4a10*/  FFMA R35, R35, 1.925963033500011079e-08, R26 ;  /* 0x32a5706023237823 */ /* 0x000fe2000000001a */
[-C--:B------:R-:W-:Y:S01]  /*4a20*/  FFMA.RM R26, R5, R8.reuse, 12582913 ;  /* 0x4b400001051a7423 */ /* 0x080fe20000004008 */
[----:B------:R-:W-:Y:S01]  /*4a30*/  FFMA.RM R5, R7, R8, 12582913 ;  /* 0x4b40000107057423 */ /* 0x000fe20000004008 */
[----:B------:R-:W-:-:S02]  /*4a40*/  SHF.L.U32 R12, R12, 0x17, RZ ;  /* 0x000000170c0c7819 */ /* 0x000fc400000006ff */
[----:B------:R-:W-:Y:S01]  /*4a50*/  FADD R30, R26, -12583039 ;  /* 0xcb40007f1a1e7421 */ /* 0x000fe20000000000 */
[----:B------:R0:W1:Y:S01]  /*4a60*/  MUFU.EX2 R45, R28 ;  /* 0x0000001c002d7308 */ /* 0x0000620000000800 */
[C---:B------:R-:W-:Y:S01]  /*4a70*/  FADD R34, R5.reuse, -12583039 ;  /* 0xcb40007f05227421 */ /* 0x040fe20000000000 */
[----:B------:R-:W-:Y:S01]  /*4a80*/  SHF.L.U32 R5, R5, 0x17, RZ ;  /* 0x0000001705057819 */ /* 0x000fe200000006ff */
[----:B------:R-:W-:Y:S02]  /*4a90*/  FFMA R30, R39, 1.4426950216293334961, -R30 ;  /* 0x3fb8aa3b271e7823 */ /* 0x000fe4000000081e */
[----:B------:R-:W-:Y:S02]  /*4aa0*/  FFMA R34, R43, 1.4426950216293334961, -R34 ;  /* 0x3fb8aa3b2b227823 */ /* 0x000fe40000000822 */
[----:B------:R-:W-:Y:S01]  /*4ab0*/  FFMA R39, R39, 1.925963033500011079e-08, R30 ;  /* 0x32a5706027277823 */ /* 0x000fe2000000001e */
[----:B------:R-:W2:Y:S01]  /*4ac0*/  MUFU.EX2 R11, R32 ;  /* 0x00000020000b7308 */ /* 0x000ea20000000800 */
[----:B0-----:R-:W-:Y:S01]  /*4ad0*/  FFMA.RM R28, R51, R8, 12582913 ;  /* 0x4b400001331c7423 */ /* 0x001fe20000004008 */
[----:B------:R-:W-:Y:S01]  /*4ae0*/  FFMA R43, R43, 1.925963033500011079e-08, R34 ;  /* 0x32a570602b2b7823 */ /* 0x000fe20000000022 */
[----:B------:R-:W-:Y:S01]  /*4af0*/  SHF.L.U32 R30, R14, 0x17, RZ ;  /* 0x000000170e1e7819 */ /* 0x000fe200000006ff */
[----:B------:R-:W-:-:S02]  /*4b00*/  IMAD.MOV.U32 R51, RZ, RZ, 0x1f ;  /* 0x0000001fff337424 */ /* 0x000fc400078e00ff */
[C---:B------:R-:W-:Y:S01]  /*4b10*/  FADD R36, R28.reuse, -12583039 ;  /* 0xcb40007f1c247421 */ /* 0x040fe20000000000 */
[----:B------:R-:W-:Y:S01]  /*4b20*/  SHF.L.U32 R28, R28, 0x17, RZ ;  /* 0x000000171c1c7819 */ /* 0x000fe200000006ff */
[----:B------:R-:W0:Y:S02]  /*4b30*/  MUFU.EX2 R34, R39 ;  /* 0x0000002700227308 */ /* 0x000e240000000800 */
[----:B------:R-:W-:Y:S01]  /*4b40*/  FFMA R36, R49, 1.4426950216293334961, -R36 ;  /* 0x3fb8aa3b31247823 */ /* 0x000fe20000000824 */
[----:B-1----:R-:W-:Y:S01]  /*4b50*/  FMUL R45, R12, R45 ;  /* 0x0000002d0c2d7220 */ /* 0x002fe20000400000 */
[----:B------:R-:W-:Y:S01]  /*4b60*/  FMUL R47, R30, R47 ;  /* 0x0000002f1e2f7220 */ /* 0x000fe20000400000 */
[----:B------:R-:W-:Y:S02]  /*4b70*/  IMAD.SHL.U32 R12, R15, 0x800000, RZ ;  /* 0x008000000f0c7824 */ /* 0x000fe400078e00ff */
[----:B------:R-:W-:Y:S01]  /*4b80*/  FFMA R36, R49, 1.925963033500011079e-08, R36 ;  /* 0x32a5706031247823 */ /* 0x000fe20000000024 */
[----:B------:R-:W-:Y:S01]  /*4b90*/  SHF.L.U32 R30, R9, 0x17, RZ ;  /* 0x00000017091e7819 */ /* 0x000fe200000006ff */
[----:B------:R-:W1:Y:S01]  /*4ba0*/  MUFU.EX2 R7, R35 ;  /* 0x0000002300077308 */ /* 0x000e620000000800 */
[----:B------:R-:W-:Y:S01]  /*4bb0*/  FMUL R41, R12, R41 ;  /* 0x000000290c297220 */ /* 0x000fe20000400000 */
[----:B------:R-:W-:Y:S01]  /*4bc0*/  SHF.L.U32 R9, R26, 0x17, RZ ;  /* 0x000000171a097819 */ /* 0x000fe200000006ff */
[----:B------:R-:W-:Y:S01]  /*4bd0*/  FADD R12, RZ, R47 ;  /* 0x0000002fff0c7221 */ /* 0x000fe20000000000 */
[----:B--2---:R-:W-:Y:S01]  /*4be0*/  FMUL R11, R30, R11 ;  /* 0x0000000b1e0b7220 */ /* 0x004fe20000400000 */
[----:B------:R-:W-:-:S02]  /*4bf0*/  IMAD.SHL.U32 R26, R13, 0x800000, RZ ;  /* 0x008000000d1a7824 */ /* 0x000fc400078e00ff */
[----:B------:R-:W-:Y:S01]  /*4c00*/  FADD R12, R12, R45 ;  /* 0x0000002d0c0c7221 */ /* 0x000fe20000000000 */
[----:B------:R-:W2:Y:S01]  /*4c10*/  MUFU.EX2 R14, R43 ;  /* 0x0000002b000e7308 */ /* 0x000ea20000000800 */
[----:B0-----:R-:W-:Y:S01]  /*4c20*/  FMUL R9, R9, R34 ;  /* 0x0000002209097220 */ /* 0x001fe20000400000 */
[----:B------:R-:W-:Y:S01]  /*4c30*/  FADD R30, RZ, R11 ;  /* 0x0000000bff1e7221 */ /* 0x000fe20000000000 */
[----:B------:R-:W-:-:S03]  /*4c40*/  FADD R12, R12, R41 ;  /* 0x000000290c0c7221 */ /* 0x000fc60000000000 */
[----:B------:R-:W-:Y:S02]  /*4c50*/  FADD R30, R30, R9 ;  /* 0x000000091e1e7221 */ /* 0x000fe40000000000 */
[----:B------:R-:W0:Y:S01]  /*4c60*/  MUFU.EX2 R15, R36 ;  /* 0x00000024000f7308 */ /* 0x000e220000000800 */
[----:B-1----:R-:W-:-:S04]  /*4c70*/  FMUL R13, R26, R7 ;  /* 0x000000071a0d7220 */ /* 0x002fc80000400000 */
[----:B------:R-:W-:Y:S01]  /*4c80*/  FADD R35, R12, R13 ;  /* 0x0000000d0c237221 */ /* 0x000fe20000000000 */
[----:B--2---:R-:W-:-:S04]  /*4c90*/  FMUL R5, R5, R14 ;  /* 0x0000000e05057220 */ /* 0x004fc80000400000 */
[----:B------:R-:W-:Y:S02]  /*4ca0*/  MOV R49, R35 ;  /* 0x0000002300317202 */ /* 0x000fe40000000f00 */
[----:B------:R-:W-:Y:S01]  /*4cb0*/  MOV R14, 0x1 ;  /* 0x00000001000e7802 */ /* 0x000fe20000000f00 */
[----:B------:R-:W-:Y:S01]  /*4cc0*/  FADD R30, R30, R5 ;  /* 0x000000051e1e7221 */ /* 0x000fe20000000000 */
[----:B0-----:R-:W-:-:S04]  /*4cd0*/  FMUL R7, R28, R15 ;  /* 0x0000000f1c077220 */ /* 0x001fc80000400000 */
[----:B------:R-:W-:-:S07]  /*4ce0*/  FADD R39, R30, R7 ;  /* 0x000000071e277221 */ /* 0x000fce0000000000 */
[----:B------:R-:W-:Y:S05]  /*4cf0*/  WARPSYNC.COLLECTIVE R0, `(.L_x_63) ;  /* 0x0000000000087348 */ /* 0x000fea0003c00000 */
[----:B------:R0:W1:Y:S02]  /*4d00*/  SHFL.BFLY P1, R14, R49, R14, R51 ;  /* 0x0c00000e310e7389 */ /* 0x0000640000020033 */
[----:B01----:R-:W-:Y:S05]  /*4d10*/  ENDCOLLECTIVE ;  /* 0x000000000000791b */ /* 0x003fea0003800000 */
.L_x_63:
[----:B------:R-:W-:Y:S05]  /*4d20*/  BSYNC B0 ;  /* 0x0000000000007941 */ /* 0x000fea0003800000 */
.L_x_62:
[----:B------:R-:W-:Y:S01]  /*4d30*/  BSSY B0, `(.L_x_64) ;  /* 0x0000008000007945 */ /* 0x000fe20003800000 */
[----:B------:R-:W-:Y:S01]  /*4d40*/  MOV R12, R14 ;  /* 0x0000000e000c7202 */ /* 0x000fe20000000f00 */
[----:B------:R-:W-:Y:S01]  /*4d50*/  IMAD.MOV.U32 R51, RZ, RZ, 0x1f ;  /* 0x0000001fff337424 */ /* 0x000fe200078e00ff */
[----:B------:R-:W-:Y:S02]  /*4d60*/  MOV R49, R39 ;  /* 0x0000002700317202 */ /* 0x000fe40000000f00 */
[----:B------:R-:W-:-:S07]  /*4d70*/  MOV R14, 0x1 ;  /* 0x00000001000e7802 */ /* 0x000fce0000000f00 */
[----:B------:R-:W-:Y:S05]  /*4d80*/  WARPSYNC.COLLECTIVE R0, `(.L_x_65) ;  /* 0x0000000000087348 */ /* 0x000fea0003c00000 */
[----:B------:R0:W1:Y:S02]  /*4d90*/  SHFL.BFLY P1, R14, R49, R14, R51 ;  /* 0x0c00000e310e7389 */ /* 0x0000640000020033 */
[----:B01----:R-:W-:Y:S05]  /*4da0*/  ENDCOLLECTIVE ;  /* 0x000000000000791b */ /* 0x003fea0003800000 */
.L_x_65:
[----:B------:R-:W-:Y:S05]  /*4db0*/  BSYNC B0 ;  /* 0x0000000000007941 */ /* 0x000fea0003800000 */
.L_x_64:
[----:B------:R-:W-:Y:S01]  /*4dc0*/  FADD R43, R35, R12 ;  /* 0x0000000c232b7221 */ /* 0x000fe20000000000 */
[----:B------:R-:W-:Y:S01]  /*4dd0*/  BSSY B0, `(.L_x_66) ;  /* 0x0000008000007945 */ /* 0x000fe20003800000 */
[----:B------:R-:W-:Y:S01]  /*4de0*/  FADD R15, R39, R14 ;  /* 0x0000000e270f7221 */ /* 0x000fe20000000000 */
[----:B------:R-:W-:Y:S02]  /*4df0*/  MOV R14, 0x2 ;  /* 0x00000002000e7802 */ /* 0x000fe40000000f00 */
[----:B------:R-:W-:Y:S02]  /*4e00*/  MOV R49, R43 ;  /* 0x0000002b00317202 */ /* 0x000fe40000000f00 */
[----:B------:R-:W-:-:S07]  /*4e10*/  MOV R51, 0x1f ;  /* 0x0000001f00337802 */ /* 0x000fce0000000f00 */
[----:B------:R-:W-:Y:S05]  /*4e20*/  WARPSYNC.COLLECTIVE R0, `(.L_x_67) ;  /* 0x0000000000087348 */ /* 0x000fea0003c00000 */
[----:B------:R0:W1:Y:S02]  /*4e30*/  SHFL.BFLY P1, R14, R49, R14, R51 ;  /* 0x0c00000e310e7389 */ /* 0x0000640000020033 */
[----:B01----:R-:W-:Y:S05]  /*4e40*/  ENDCOLLECTIVE ;  /* 0x000000000000791b */ /* 0x003fea0003800000 */
.L_x_67:
[----:B------:R-:W-:Y:S05]  /*4e50*/  BSYNC B0 ;  /* 0x0000000000007941 */ /* 0x000fea0003800000 */
.L_x_66:
[----:B------:R-:W-:Y:S01]  /*4e60*/  BSSY B0, `(.L_x_68) ;  /* 0x0000008000007945 */ /* 0x000fe20003800000 */
[----:B------:R-:W-:Y:S01]  /*4e70*/  IMAD.MOV.U32 R30, RZ, RZ, R14 ;  /* 0x000000ffff1e7224 */ /* 0x000fe200078e000e */
[----:B------:R-:W-:Y:S02]  /*4e80*/  MOV R49, R15 ;  /* 0x0000000f00317202 */ /* 0x000fe40000000f00 */
[----:B------:R-:W-:Y:S02]  /*4e90*/  MOV R14, 0x2 ;  /* 0x00000002000e7802 */ /* 0x000fe40000000f00 */
[----:B------:R-:W-:-:S07]  /*4ea0*/  MOV R51, 0x1f ;  /* 0x0000001f00337802 */ /* 0x000fce0000000f00 */
[----:B------:R-:W-:Y:S05]  /*4eb0*/  WARPSYNC.COLLECTIVE R0, `(.L_x_69) ;  /* 0x0000000000087348 */ /* 0x000fea0003c00000 */
[----:B------:R0:W1:Y:S02]  /*4ec0*/  SHFL.BFLY P1, R14, R49, R14, R51 ;  /* 0x0c00000e310e7389 */ /* 0x0000640000020033 */
[----:B01----:R-:W-:Y:S05]  /*4ed0*/  ENDCOLLECTIVE ;  /* 0x000000000000791b */ /* 0x003fea0003800000 */
.L_x_69:
[----:B------:R-:W-:Y:S05]  /*4ee0*/  BSYNC B0 ;  /* 0x0000000000007941 */ /* 0x000fea0003800000 */
.L_x_68:
[----:B------:R-:W-:Y:S01]  /*4ef0*/  IMAD.MOV.U32 R12, RZ, RZ, R14 ;  /* 0x000000ffff0c7224 */ /* 0x000fe200078e000e */
[----:B------:R-:W-:Y:S06]  /*4f00*/  BRA `(.L_x_70) ;  /* 0xffffffd800d07947 */ /* 0x000fec000383ffff */
        .weak           $__internal_2_$__cuda_sm20_rcp_rn_f32_slowpath
        .type           $__internal_2_$__cuda_sm20_rcp_rn_f32_slowpath,@function
        .size           $__internal_2_$__cuda_sm20_rcp_rn_f32_slowpath,($__internal_3_$__cuda_sm20_sqrt_rn_f32_slowpath - $__internal_2_$__cuda_sm20_rcp_rn_f32_slowpath)
$__internal_2_$__cuda_sm20_rcp_rn_f32_slowpath:
[----:B------:R-:W-:-:S04]  /*4f10*/  SHF.L.U32 R2, R0, 0x1, RZ ;  /* 0x0000000100027819 */ /* 0x000fc800000006ff */
[----:B------:R-:W-:-:S04]  /*4f20*/  SHF.R.U32.HI R8, RZ, 0x18, R2 ;  /* 0x00000018ff087819 */ /* 0x000fc80000011602 */
[----:B------:R-:W-:-:S13]  /*4f30*/  ISETP.NE.U32.AND P0, PT, R8, RZ, PT ;  /* 0x000000ff0800720c */ /* 0x000fda0003f05070 */
[----:B------:R-:W-:Y:S05]  /*4f40*/  @P0 BRA `(.L_x_71) ;  /* 0x00000000002c0947 */ /* 0x000fea0003800000 */
[----:B------:R-:W-:-:S04]  /*4f50*/  SHF.L.U32 R2, R0, 0x1, RZ ;  /* 0x0000000100027819 */ /* 0x000fc800000006ff */
[----:B------:R-:W-:-:S13]  /*4f60*/  ISETP.NE.AND P0, PT, R2, RZ, PT ;  /* 0x000000ff0200720c */ /* 0x000fda0003f05270 */
[----:B------:R2:W3:Y:S01]  /*4f70*/  @!P0 MUFU.RCP R2, R0 ;  /* 0x0000000000028308 */ /* 0x0004e20000001000 */
[----:B------:R-:W-:Y:S05]  /*4f80*/  @!P0 BRA `(.L_x_72) ;  /* 0x0000000000a48947 */ /* 0x000fea0003800000 */
[----:B------:R-:W-:-:S04]  /*4f90*/  FFMA R3, R0, 1.84467440737095516160e+19, RZ ;  /* 0x5f80000000037823 */ /* 0x000fc800000000ff */
[----:B--2---:R-:W3:Y:S02]  /*4fa0*/  MUFU.RCP R0, R3 ;  /* 0x0000000300007308 */ /* 0x004ee40000001000 */
[----:B---3--:R-:W-:-:S04]  /*4fb0*/  FFMA R2, R3, R0, -1 ;  /* 0xbf80000003027423 */ /* 0x008fc80000000000 */
[----:B------:R-:W-:-:S04]  /*4fc0*/  FADD.FTZ R5, -R2, -RZ ;  /* 0x800000ff02057221 */ /* 0x000fc80000010100 */
[----:B------:R-:W-:-:S04]  /*4fd0*/  FFMA R0, R0, R5, R0 ;  /* 0x0000000500007223 */ /* 0x000fc80000000000 */
[----:B------:R-:W-:Y:S01]  /*4fe0*/  FFMA R2, R0, 1.84467440737095516160e+19, RZ ;  /* 0x5f80000000027823 */ /* 0x000fe200000000ff */
[----:B------:R-:W-:Y:S06]  /*4ff0*/  BRA `(.L_x_72) ;  /* 0x0000000000887947 */ /* 0x000fec0003800000 */
.L_x_71:
[----:B------:R-:W-:-:S04]  /*5000*/  IADD3 R9, PT, PT, R8, -0xfd, RZ ;  /* 0xffffff0308097810 */ /* 0x000fc80007ffe0ff */
[----:B------:R-:W-:-:S13]  /*5010*/  ISETP.GT.U32.AND P0, PT, R9, 0x1, PT ;  /* 0x000000010900780c */ /* 0x000fda0003f04070 */
[----:B------:R-:W-:Y:S05]  /*5020*/  @P0 BRA `(.L_x_73) ;  /* 0x0000000000780947 */ /* 0x000fea0003800000 */
[----:B------:R-:W-:Y:S01]  /*5030*/  LOP3.LUT R2, R0, 0x7fffff, RZ, 0xc0, !PT ;  /* 0x007fffff00027812 */ /* 0x000fe200078ec0ff */
[----:B------:R-:W-:-:S03]  /*5040*/  IMAD.MOV.U32 R6, RZ, RZ, 0x3 ;  /* 0x00000003ff067424 */ /* 0x000fc600078e00ff */
        /* <DEDUP_REMOVED lines=14> */
[----:B------:R-:W-:Y:S02]  /*5130*/  LOP3.LUT P1, RZ, R4, R9, R3, 0xf8, !PT ;  /* 0x0000000904ff7212 */ /* 0x000fe4000782f803 */
[C---:B------:R-:W-:Y:S02]  /*5140*/  LOP3.LUT P0, RZ, R6.reuse, 0x1, RZ, 0xc0, !PT ;  /* 0x0000000106ff7812 */ /* 0x040fe4000780c0ff */
[----:B------:R-:W-:-:S04]  /*5150*/  LOP3.LUT P2, RZ, R6, 0x2, RZ, 0xc0, !PT ;  /* 0x0000000206ff7812 */ /* 0x000fc8000784c0ff */
[----:B------:R-:W-:Y:S02]  /*5160*/  PLOP3.LUT P0, PT, P0, P1, P2, 0xe0, 0x0 ;  /* 0x000000000000781c */ /* 0x000fe40000703c20 */
[----:B------:R-:W-:Y:S02]  /*5170*/  LOP3.LUT P1, RZ, R0, 0x7fffff, RZ, 0xc0, !PT ;  /* 0x007fffff00ff7812 */ /* 0x000fe4000782c0ff */
[----:B------:R-:W-:-:S04]  /*5180*/  SEL R2, RZ, 0x1, !P0 ;  /* 0x00000001ff027807 */ /* 0x000fc80004000000 */
[----:B------:R-:W-:-:S04]  /*5190*/  IADD3 R2, PT, PT, -R2, RZ, RZ ;  /* 0x000000ff02027210 */ /* 0x000fc80007ffe1ff */
[----:B------:R-:W-:Y:S02]  /*51a0*/  ISETP.GE.AND P0, PT, R2, RZ, PT ;  /* 0x000000ff0200720c */ /* 0x000fe40003f06270 */
[----:B------:R-:W-:-:S04]  /*51b0*/  IADD3 R2, PT, PT, R8, -0xfc, RZ ;  /* 0xffffff0408027810 */ /* 0x000fc80007ffe0ff */
[----:B------:R-:W-:-:S07]  /*51c0*/  SHF.R.U32.HI R3, RZ, R2, R3 ;  /* 0x00000002ff037219 */ /* 0x000fce0000011603 */
[----:B------:R-:W-:-:S05]  /*51d0*/  @!P0 VIADD R3, R3, 0x1 ;  /* 0x0000000103038836 */ /* 0x000fca0000000000 */
[----:B------:R-:W-:-:S04]  /*51e0*/  @!P1 SHF.L.U32 R3, R3, 0x1, RZ ;  /* 0x0000000103039819 */ /* 0x000fc800000006ff */
[----:B------:R-:W-:Y:S01]  /*51f0*/  LOP3.LUT R2, R3, 0x80000000, R0, 0xf8, !PT ;  /* 0x8000000003027812 */ /* 0x000fe200078ef800 */
[----:B------:R-:W-:Y:S06]  /*5200*/  BRA `(.L_x_72) ;  /* 0x0000000000047947 */ /* 0x000fec0003800000 */
.L_x_73:
[----:B------:R0:W1:Y:S02]  /*5210*/  MUFU.RCP R2, R0 ;  /* 0x0000000000027308 */ /* 0x0000640000001000 */
.L_x_72:
[----:B-1-3--:R-:W-:Y:S01]  /*5220*/  MOV R17, R2 ;  /* 0x0000000200117202 */ /* 0x00afe20000000f00 */
[----:B------:R-:W-:Y:S01]  /*5230*/  IMAD.MOV.U32 R3, RZ, RZ, 0x0 ;  /* 0x00000000ff037424 */ /* 0x000fe200078e00ff */
[----:B------:R-:W-:-:S04]  /*5240*/  MOV R2, R7 ;  /* 0x0000000700027202 */ /* 0x000fc80000000f00 */
[----:B0-2---:R-:W-:Y:S05]  /*5250*/  RET.REL.NODEC R2 `(_Z22flash_attention_kernelP13__nv_bfloat16S0_S0_S0_ii) ;  /* 0xffffffac02687950 */ /* 0x005fea0003c3ffff */
        .weak           $__internal_3_$__cuda_sm20_sqrt_rn_f32_slowpath
        .type           $__internal_3_$__cuda_sm20_sqrt_rn_f32_slowpath,@function
        .size           $__internal_3_$__cuda_sm20_sqrt_rn_f32_slowpath,($__internal_4_$__cuda_sm3x_div_rn_noftz_f32_slowpath - $__internal_3_$__cuda_sm20_sqrt_rn_f32_slowpath)
$__internal_3_$__cuda_sm20_sqrt_rn_f32_slowpath:
[----:B------:R-:W-:-:S13]  /*5260*/  LOP3.LUT P0, RZ, R2, 0x7fffffff, RZ, 0xc0, !PT ;  /* 0x7fffffff02ff7812 */ /* 0x000fda000780c0ff */
[----:B------:R-:W-:Y:S05]  /*5270*/  @!P0 BRA `(.L_x_74) ;  /* 0x0000000000488947 */ /* 0x000fea0003800000 */
[----:B------:R-:W-:Y:S02]  /*5280*/  FSETP.GEU.FTZ.AND P0, PT, R2, RZ, PT ;  /* 0x000000ff0200720b */ /* 0x000fe40003f1e000 */
[----:B------:R-:W-:-:S11]  /*5290*/  MOV R0, R2 ;  /* 0x0000000200007202 */ /* 0x000fd60000000f00 */
[----:B------:R-:W-:Y:S01]  /*52a0*/  @!P0 MOV R2, 0x7fffffff ;  /* 0x7fffffff00028802 */ /* 0x000fe20000000f00 */
        /* <DEDUP_REMOVED lines=15> */
.L_x_74:
[----:B------:R-:W-:Y:S01]  /*53a0*/  IMAD.MOV.U32 R0, RZ, RZ, R2 ;  /* 0x000000ffff007224 */ /* 0x000fe200078e0002 */
[----:B------:R-:W-:Y:S02]  /*53b0*/  MOV R2, R4 ;  /* 0x0000000400027202 */ /* 0x000fe40000000f00 */
[----:B------:R-:W-:-:S04]  /*53c0*/  MOV R3, 0x0 ;  /* 0x0000000000037802 */ /* 0x000fc80000000f00 */
[----:B------:R-:W-:Y:S05]  /*53d0*/  RET.REL.NODEC R2 `(_Z22flash_attention_kernelP13__nv_bfloat16S0_S0_S0_ii) ;  /* 0xffffffac02087950 */ /* 0x000fea0003c3ffff */
        .weak           $__internal_4_$__cuda_sm3x_div_rn_noftz_f32_slowpath
        .type           $__internal_4_$__cuda_sm3x_div_rn_noftz_f32_slowpath,@function
        .size           $__internal_4_$__cuda_sm3x_div_rn_noftz_f32_slowpath,(.L_x_91 - $__internal_4_$__cuda_sm3x_div_rn_noftz_f32_slowpath)
$__internal_4_$__cuda_sm3x_div_rn_noftz_f32_slowpath:
[----:B------:R-:W-:Y:S01]  /*53e0*/  SHF.R.U32.HI R30, RZ, 0x17, R12 ;  /* 0x00000017ff1e7819 */ /* 0x000fe2000001160c */
[----:B------:R-:W-:Y:S01]  /*53f0*/  BSSY.RECONVERGENT B0, `(.L_x_75) ;  /* 0x0000062000007945 */ /* 0x000fe20003800200 */
[----:B------:R-:W-:Y:S02]  /*5400*/  SHF.R.U32.HI R34, RZ, 0x17, R3 ;  /* 0x00000017ff227819 */ /* 0x000fe40000011603 */
[----:B------:R-:W-:Y:S02]  /*5410*/  LOP3.LUT R30, R30, 0xff, RZ, 0xc0, !PT ;  /* 0x000000ff1e1e7812 */ /* 0x000fe400078ec0ff */
[----:B------:R-:W-:Y:S02]  /*5420*/  LOP3.LUT R34, R34, 0xff, RZ, 0xc0, !PT ;  /* 0x000000ff22227812 */ /* 0x000fe400078ec0ff */
[----:B------:R-:W-:-:S03]  /*5430*/  IADD3 R38, PT, PT, R30, -0x1, RZ ;  /* 0xffffffff1e267810 */ /* 0x000fc60007ffe0ff */
[----:B------:R-:W-:Y:S01]  /*5440*/  VIADD R36, R34, 0xffffffff ;  /* 0xffffffff22247836 */ /* 0x000fe20000000000 */
[----:B------:R-:W-:-:S04]  /*5450*/  ISETP.GT.U32.AND P1, PT, R38, 0xfd, PT ;  /* 0x000000fd2600780c */ /* 0x000fc80003f24070 */
[----:B------:R-:W-:-:S13]  /*5460*/  ISETP.GT.U32.OR P1, PT, R36, 0xfd, P1 ;  /* 0x000000fd2400780c */ /* 0x000fda0000f24470 */
[----:B------:R-:W-:Y:S01]  /*5470*/  @!P1 MOV R32, RZ ;  /* 0x000000ff00209202 */ /* 0x000fe20000000f00 */
[----:B------:R-:W-:Y:S06]  /*5480*/  @!P1 BRA `(.L_x_76) ;  /* 0x00000000005c9947 */ /* 0x000fec0003800000 */
[----:B------:R-:W-:Y:S02]  /*5490*/  FSETP.GTU.FTZ.AND P1, PT, |R3|, +INF , PT ;  /* 0x7f8000000300780b */ /* 0x000fe40003f3c200 */
[----:B------:R-:W-:-:S04]  /*54a0*/  FSETP.GTU.FTZ.AND P2, PT, |R12|, +INF , PT ;  /* 0x7f8000000c00780b */ /* 0x000fc80003f5c200 */
[----:B------:R-:W-:-:S13]  /*54b0*/  PLOP3.LUT P1, PT, P1, P2, PT, 0xf8, 0x8f ;  /* 0x00000000008f781c */ /* 0x000fda0000f25f70 */
[----:B------:R-:W-:Y:S05]  /*54c0*/  @P1 BRA `(.L_x_77) ;  /* 0x00000004004c1947 */ /* 0x000fea0003800000 */
[----:B------:R-:W-:-:S13]  /*54d0*/  LOP3.LUT P1, RZ, R12, 0x7fffffff, R3, 0xc8, !PT ;  /* 0x7fffffff0cff7812 */ /* 0x000fda000782c803 */
[----:B------:R-:W-:Y:S05]  /*54e0*/  @!P1 BRA `(.L_x_78) ;  /* 0x00000004003c9947 */ /* 0x000fea0003800000 */
[C---:B------:R-:W-:Y:S02]  /*54f0*/  FSETP.NEU.FTZ.AND P1, PT, |R3|.reuse, +INF , PT ;  /* 0x7f8000000300780b */ /* 0x040fe40003f3d200 */
[----:B------:R-:W-:Y:S02]  /*5500*/  FSETP.NEU.FTZ.AND P3, PT, |R12|, +INF , PT ;  /* 0x7f8000000c00780b */ /* 0x000fe40003f7d200 */
[----:B------:R-:W-:-:S11]  /*5510*/  FSETP.NEU.FTZ.AND P2, PT, |R3|, +INF , PT ;  /* 0x7f8000000300780b */ /* 0x000fd60003f5d200 */
[----:B------:R-:W-:Y:S05]  /*5520*/  @!P3 BRA !P1, `(.L_x_78) ;  /* 0x00000004002cb947 */ /* 0x000fea0004800000 */
[----:B------:R-:W-:-:S04]  /*5530*/  LOP3.LUT P1, RZ, R3, 0x7fffffff, RZ, 0xc0, !PT ;  /* 0x7fffffff03ff7812 */ /* 0x000fc8000782c0ff */
[----:B------:R-:W-:-:S13]  /*5540*/  PLOP3.LUT P1, PT, P3, P1, PT, 0x2f, 0xf2 ;  /* 0x0000000000f2781c */ /* 0x000fda0001f22577 */
[----:B------:R-:W-:Y:S05]  /*5550*/  @P1 BRA `(.L_x_79) ;  /* 0x0000000400181947 */ /* 0x000fea0003800000 */
[----:B------:R-:W-:-:S04]  /*5560*/  LOP3.LUT P1, RZ, R12, 0x7fffffff, RZ, 0xc0, !PT ;  /* 0x7fffffff0cff7812 */ /* 0x000fc8000782c0ff */
[----:B------:R-:W-:-:S13]  /*5570*/  PLOP3.LUT P1, PT, P2, P1, PT, 0x2f, 0xf2 ;  /* 0x0000000000f2781c */ /* 0x000fda0001722577 */
[----:B------:R-:W-:Y:S05]  /*5580*/  @P1 BRA `(.L_x_80) ;  /* 0x0000000400001947 */ /* 0x000fea0003800000 */
[----:B------:R-:W-:Y:S02]  /*5590*/  ISETP.GE.AND P1, PT, R36, RZ, PT ;  /* 0x000000ff2400720c */ /* 0x000fe40003f26270 */
[----:B------:R-:W-:-:S11]  /*55a0*/  ISETP.GE.AND P2, PT, R38, RZ, PT ;  /* 0x000000ff2600720c */ /* 0x000fd60003f46270 */
[----:B------:R-:W-:Y:S01]  /*55b0*/  @P1 MOV R32, RZ ;  /* 0x000000ff00201202 */ /* 0x000fe20000000f00 */
[----:B------:R-:W-:Y:S01]  /*55c0*/  @!P1 FFMA R3, R3, 1.84467440737095516160e+19, RZ ;  /* 0x5f80000003039823 */ /* 0x000fe200000000ff */
[----:B------:R-:W-:Y:S01]  /*55d0*/  @!P1 MOV R32, 0xffffffc0 ;  /* 0xffffffc000209802 */ /* 0x000fe20000000f00 */
[----:B------:R-:W-:-:S04]  /*55e0*/  @!P2 FFMA R12, R12, 1.84467440737095516160e+19, RZ ;  /* 0x5f8000000c0ca823 */ /* 0x000fc800000000ff */
[----:B------:R-:W-:-:S07]  /*55f0*/  @!P2 VIADD R32, R32, 0x40 ;  /* 0x000000402020a836 */ /* 0x000fce0000000000 */
.L_x_76:
[----:B------:R-:W-:Y:S01]  /*5600*/  LEA R47, R30, 0xc0800000, 0x17 ;  /* 0xc08000001e2f7811 */ /* 0x000fe200078eb8ff */
[----:B------:R-:W-:Y:S01]  /*5610*/  BSSY.RECONVERGENT B1, `(.L_x_81) ;  /* 0x0000036000017945 */ /* 0x000fe20003800200 */
[----:B------:R-:W-:Y:S02]  /*5620*/  IADD3 R34, PT, PT, R34, -0x7f, RZ ;  /* 0xffffff8122227810 */ /* 0x000fe40007ffe0ff */
[----:B------:R-:W-:Y:S02]  /*5630*/  IADD3 R42, PT, PT, -R47, R12, RZ ;  /* 0x0000000c2f2a7210 */ /* 0x000fe40007ffe1ff */
[C---:B------:R-:W-:Y:S01]  /*5640*/  IADD3 R49, PT, PT, R34.reuse, 0x7f, -R30 ;  /* 0x0000007f22317810 */ /* 0x040fe20007ffe81e */
[----:B------:R-:W-:Y:S01]  /*5650*/  IMAD R3, R34, -0x800000, R3 ;  /* 0xff80000022037824 */ /* 0x000fe200078e0203 */
[----:B------:R-:W0:Y:S01]  /*5660*/  MUFU.RCP R47, R42 ;  /* 0x0000002a002f7308 */ /* 0x000e220000001000 */
[----:B------:R-:W-:Y:S01]  /*5670*/  FADD.FTZ R12, -R42, -RZ ;  /* 0x800000ff2a0c7221 */ /* 0x000fe20000010100 */
[----:B------:R-:W-:-:S03]  /*5680*/  IADD3 R32, PT, PT, R49, R32, RZ ;  /* 0x0000002031207210 */ /* 0x000fc60007ffe0ff */
[----:B0-----:R-:W-:-:S04]  /*5690*/  FFMA R36, R47, R12, 1 ;  /* 0x3f8000002f247423 */ /* 0x001fc8000000000c */
[----:B------:R-:W-:-:S04]  /*56a0*/  FFMA R36, R47, R36, R47 ;  /* 0x000000242f247223 */ /* 0x000fc8000000002f */
[----:B------:R-:W-:-:S04]  /*56b0*/  FFMA R47, R3, R36, RZ ;  /* 0x00000024032f7223 */ /* 0x000fc800000000ff */
[----:B------:R-:W-:-:S04]  /*56c0*/  FFMA R38, R12, R47, R3 ;  /* 0x0000002f0c267223 */ /* 0x000fc80000000003 */
[----:B------:R-:W-:-:S04]  /*56d0*/  FFMA R47, R36, R38, R47 ;  /* 0x00000026242f7223 */ /* 0x000fc8000000002f */
[----:B------:R-:W-:-:S04]  /*56e0*/  FFMA R12, R12, R47, R3 ;  /* 0x0000002f0c0c7223 */ /* 0x000fc80000000003 */
[----:B------:R-:W-:-:S05]  /*56f0*/  FFMA R3, R36, R12, R47 ;  /* 0x0000000c24037223 */ /* 0x000fca000000002f */
[----:B------:R-:W-:-:S04]  /*5700*/  SHF.R.U32.HI R30, RZ, 0x17, R3 ;  /* 0x00000017ff1e7819 */ /* 0x000fc80000011603 */
[----:B------:R-:W-:-:S05]  /*5710*/  LOP3.LUT R49, R30, 0xff, RZ, 0xc0, !PT ;  /* 0x000000ff1e317812 */ /* 0x000fca00078ec0ff */
[----:B------:R-:W-:-:S05]  /*5720*/  IMAD.IADD R30, R49, 0x1, R32 ;  /* 0x00000001311e7824 */ /* 0x000fca00078e0220 */
[----:B------:R-:W-:-:S04]  /*5730*/  IADD3 R34, PT, PT, R30, -0x1, RZ ;  /* 0xffffffff1e227810 */ /* 0x000fc80007ffe0ff */
[----:B------:R-:W-:-:S13]  /*5740*/  ISETP.GE.U32.AND P1, PT, R34, 0xfe, PT ;  /* 0x000000fe2200780c */ /* 0x000fda0003f26070 */
[----:B------:R-:W-:Y:S05]  /*5750*/  @!P1 BRA `(.L_x_82) ;  /* 0x0000000000809947 */ /* 0x000fea0003800000 */
[----:B------:R-:W-:-:S13]  /*5760*/  ISETP.GT.AND P1, PT, R30, 0xfe, PT ;  /* 0x000000fe1e00780c */ /* 0x000fda0003f24270 */
[----:B------:R-:W-:Y:S05]  /*5770*/  @P1 BRA `(.L_x_83) ;  /* 0x00000000006c1947 */ /* 0x000fea0003800000 */
[----:B------:R-:W-:-:S13]  /*5780*/  ISETP.GE.AND P1, PT, R30, 0x1, PT ;  /* 0x000000011e00780c */ /* 0x000fda0003f26270 */
[----:B------:R-:W-:Y:S05]  /*5790*/  @P1 BRA `(.L_x_84) ;  /* 0x0000000000741947 */ /* 0x000fea0003800000 */
[----:B------:R-:W-:Y:S02]  /*57a0*/  ISETP.GE.AND P1, PT, R30, -0x18, PT ;  /* 0xffffffe81e00780c */ /* 0x000fe40003f26270 */
[----:B------:R-:W-:-:S11]  /*57b0*/  LOP3.LUT R3, R3, 0x80000000, RZ, 0xc0, !PT ;  /* 0x8000000003037812 */ /* 0x000fd600078ec0ff */
[----:B------:R-:W-:Y:S05]  /*57c0*/  @!P1 BRA `(.L_x_84) ;  /* 0x0000000000689947 */ /* 0x000fea0003800000 */
[CCC-:B------:R-:W-:Y:S01]  /*57d0*/  FFMA.RZ R32, R36.reuse, R12.reuse, R47.reuse ;  /* 0x0000000c24207223 */ /* 0x1c0fe2000000c02f */
[CCC-:B------:R-:W-:Y:S01]  /*57e0*/  FFMA.RP R34, R36.reuse, R12.reuse, R47.reuse ;  /* 0x0000000c24227223 */ /* 0x1c0fe2000000802f */
[----:B------:R-:W-:Y:S01]  /*57f0*/  FFMA.RM R47, R36, R12, R47 ;  /* 0x0000000c242f7223 */ /* 0x000fe2000000402f */
[----:B------:R-:W-:Y:S02]  /*5800*/  IADD3 R12, PT, PT, R30, 0x20, RZ ;  /* 0x000000201e0c7810 */ /* 0x000fe40007ffe0ff */
[----:B------:R-:W-:Y:S02]  /*5810*/  LOP3.LUT R32, R32, 0x7fffff, RZ, 0xc0, !PT ;  /* 0x007fffff20207812 */ /* 0x000fe400078ec0ff */
[----:B------:R-:W-:Y:S02]  /*5820*/  ISETP.NE.AND P3, PT, R30, RZ, PT ;  /* 0x000000ff1e00720c */ /* 0x000fe40003f65270 */
[----:B------:R-:W-:Y:S02]  /*5830*/  LOP3.LUT R49, R32, 0x800000, RZ, 0xfc, !PT ;  /* 0x0080000020317812 */ /* 0x000fe400078efcff */
[----:B------:R-:W-:-:S02]  /*5840*/  ISETP.NE.AND P2, PT, R30, RZ, PT ;  /* 0x000000ff1e00720c */ /* 0x000fc40003f45270 */
[----:B------:R-:W-:Y:S02]  /*5850*/  IADD3 R30, PT, PT, -R30, RZ, RZ ;  /* 0x000000ff1e1e7210 */ /* 0x000fe40007ffe1ff */
[----:B------:R-:W-:Y:S02]  /*5860*/  SHF.L.U32 R12, R49, R12, RZ ;  /* 0x0000000c310c7219 */ /* 0x000fe400000006ff */
[----:B------:R-:W-:Y:S02]  /*5870*/  FSETP.NEU.FTZ.AND P1, PT, R34, R47, PT ;  /* 0x0000002f2200720b */ /* 0x000fe40003f3d000 */
[----:B------:R-:W-:Y:S02]  /*5880*/  SEL R30, R30, RZ, P3 ;  /* 0x000000ff1e1e7207 */ /* 0x000fe40001800000 */
[----:B------:R-:W-:Y:S02]  /*5890*/  ISETP.NE.AND P2, PT, R12, RZ, P2 ;  /* 0x000000ff0c00720c */ /* 0x000fe40001745270 */
[----:B------:R-:W-:-:S02]  /*58a0*/  SHF.R.U32.HI R49, RZ, R30, R49 ;  /* 0x0000001eff317219 */ /* 0x000fc40000011631 */
[----:B------:R-:W-:Y:S02]  /*58b0*/  PLOP3.LUT P1, PT, P1, P2, PT, 0xf8, 0x8f ;  /* 0x00000000008f781c */ /* 0x000fe40000f25f70 */
[----:B------:R-:W-:Y:S02]  /*58c0*/  SHF.R.U32.HI R12, RZ, 0x1, R49 ;  /* 0x00000001ff0c7819 */ /* 0x000fe40000011631 */
[----:B------:R-:W-:-:S04]  /*58d0*/  SEL R47, RZ, 0x1, !P1 ;  /* 0x00000001ff2f7807 */ /* 0x000fc80004800000 */
[----:B------:R-:W-:-:S04]  /*58e0*/  LOP3.LUT R30, R47, 0x1, R12, 0xf8, !PT ;  /* 0x000000012f1e7812 */ /* 0x000fc800078ef80c */
[----:B------:R-:W-:-:S05]  /*58f0*/  LOP3.LUT R49, R30, R49, RZ, 0xc0, !PT ;  /* 0x000000311e317212 */ /* 0x000fca00078ec0ff */
[----:B------:R-:W-:-:S05]  /*5900*/  IMAD.IADD R12, R12, 0x1, R49 ;  /* 0x000000010c0c7824 */ /* 0x000fca00078e0231 */
[----:B------:R-:W-:Y:S01]  /*5910*/  LOP3.LUT R3, R12, R3, RZ, 0xfc, !PT ;  /* 0x000000030c037212 */ /* 0x000fe200078efcff */
[----:B------:R-:W-:Y:S06]  /*5920*/  BRA `(.L_x_84) ;  /* 0x0000000000107947 */ /* 0x000fec0003800000 */
.L_x_83:
[----:B------:R-:W-:-:S04]  /*5930*/  LOP3.LUT R3, R3, 0x80000000, RZ, 0xc0, !PT ;  /* 0x8000000003037812 */ /* 0x000fc800078ec0ff */
[----:B------:R-:W-:Y:S01]  /*5940*/  LOP3.LUT R3, R3, 0x7f800000, RZ, 0xfc, !PT ;  /* 0x7f80000003037812 */ /* 0x000fe200078efcff */
[----:B------:R-:W-:Y:S06]  /*5950*/  BRA `(.L_x_84) ;  /* 0x0000000000047947 */ /* 0x000fec0003800000 */
.L_x_82:
[----:B------:R-:W-:-:S07]  /*5960*/  LEA R3, R32, R3, 0x17 ;  /* 0x0000000320037211 */ /* 0x000fce00078eb8ff */
.L_x_84:
[----:B------:R-:W-:Y:S05]  /*5970*/  BSYNC.RECONVERGENT B1 ;  /* 0x0000000000017941 */ /* 0x000fea0003800200 */
.L_x_81:
[----:B------:R-:W-:Y:S05]  /*5980*/  BRA `(.L_x_85) ;  /* 0x0000000000207947 */ /* 0x000fea0003800000 */
.L_x_80:
[----:B------:R-:W-:-:S04]  /*5990*/  LOP3.LUT R3, R12, 0x80000000, R3, 0x48, !PT ;  /* 0x800000000c037812 */ /* 0x000fc800078e4803 */
[----:B------:R-:W-:Y:S01]  /*59a0*/  LOP3.LUT R3, R3, 0x7f800000, RZ, 0xfc, !PT ;  /* 0x7f80000003037812 */ /* 0x000fe200078efcff */
[----:B------:R-:W-:Y:S06]  /*59b0*/  BRA `(.L_x_85) ;  /* 0x0000000000147947 */ /* 0x000fec0003800000 */
.L_x_79:
[----:B------:R-:W-:Y:S01]  /*59c0*/  LOP3.LUT R3, R12, 0x80000000, R3, 0x48, !PT ;  /* 0x800000000c037812 */ /* 0x000fe200078e4803 */
[----:B------:R-:W-:Y:S06]  /*59d0*/  BRA `(.L_x_85) ;  /* 0x00000000000c7947 */ /* 0x000fec0003800000 */
.L_x_78:
[----:B------:R-:W0:Y:S01]  /*59e0*/  MUFU.RSQ R3, -QNAN ;  /* 0xffc0000000037908 */ /* 0x000e220000001400 */
[----:B------:R-:W-:Y:S05]  /*59f0*/  BRA `(.L_x_85) ;  /* 0x0000000000047947 */ /* 0x000fea0003800000 */
.L_x_77:
[----:B------:R-:W-:-:S07]  /*5a00*/  FADD.FTZ R3, R3, R12 ;  /* 0x0000000c03037221 */ /* 0x000fce0000010000 */
.L_x_85:
[----:B------:R-:W-:Y:S05]  /*5a10*/  BSYNC.RECONVERGENT B0 ;  /* 0x0000000000007941 */ /* 0x000fea0003800200 */
.L_x_75:
[----:B------:R-:W-:Y:S02]  /*5a20*/  MOV R46, R28 ;  /* 0x0000001c002e7202 */ /* 0x000fe40000000f00 */
[----:B------:R-:W-:-:S04]  /*5a30*/  MOV R47, 0x0 ;  /* 0x00000000002f7802 */ /* 0x000fc80000000f00 */
[----:B0-----:R-:W-:Y:S05]  /*5a40*/  RET.REL.NODEC R46 `(_Z22flash_attention_kernelP13__nv_bfloat16S0_S0_S0_ii) ;  /* 0xffffffa42e6c7950 */ /* 0x001fea0003c3ffff */
.L_x_86:
        /* <DEDUP_REMOVED lines=11> */
.L_x_91:


//--------------------- .nv.shared._Z42flash_attention_kernel_baseline_shared_memP13__nv_bfloat16S0_S0_S0_ii --------------------------
	.section	.nv.shared._Z42flash_attention_kernel_baseline_shared_memP13__nv_bfloat16S0_S0_S0_ii,"aw",@nobits
	.sectionflags	@""
	.align	4
.nv.shared._Z42flash_attention_kernel_baseline_shared_memP13__nv_bfloat16S0_S0_S0_ii:
	.zero		21376


//--------------------- .nv.shared.reserved.0     --------------------------
	.section	.nv.shared.reserved.0,"aw",@nobits
	.weak		__nv_reservedSMEM_offset_0_alias
	.size		__nv_reservedSMEM_offset_0_alias, 0, 64
	.other		__nv_reservedSMEM_offset_0_alias,@"STO_CUDA_RESERVED_SHARED STV_DEFAULT"
__nv_reservedSMEM_offset_0_alias:
	.zero		0
	.zero		64


//--------------------- .nv.shared._Z22flash_attention_kernelP13__nv_bfloat16S0_S0_S0_ii --------------------------
	.section	.nv.shared._Z22flash_attention_kernelP13__nv_bfloat16S0_S0_S0_ii,"aw",@nobits
	.sectionflags	@""
	.align	4
.nv.shared._Z22flash_attention_kernelP13__nv_bfloat16S0_S0_S0_ii:
	.zero		20224


//--------------------- .nv.constant0._Z42flash_attention_kernel_baseline_shared_memP13__nv_bfloat16S0_S0_S0_ii --------------------------
	.section	.nv.constant0._Z42flash_attention_kernel_baseline_shared_memP13__nv_bfloat16S0_S0_S0_ii,"a",@progbits
	.sectionflags	@""
	.align	4
.nv.constant0._Z42flash_attention_kernel_baseline_shared_memP13__nv_bfloat16S0_S0_S0_ii:
	.zero		936


//--------------------- .nv.constant0._Z22flash_attention_kernelP13__nv_bfloat16S0_S0_S0_ii --------------------------
	.section	.nv.constant0._Z22flash_attention_kernelP13__nv_bfloat16S0_S0_S0_ii,"a",@progbits
	.sectionflags	@""
	.align	4
.nv.constant0._Z22flash_attention_kernelP13__nv_bfloat16S0_S0_S0_ii:
	.zero		936


//--------------------- SYMBOLS --------------------------

	.type		.nv.reservedSmem.offset0,@object
	.size		.nv.reservedSmem.offset0,0x4
	.type		.nv.reservedSmem.cap,@object
	.size		.nv.reservedSmem.cap,0x4
